	.target	sm_90a

	.elftype	@"ET_EXEC"


//--------------------- .note.nv.tkinfo           --------------------------
	.section	.note.nv.tkinfo,"",@"SHT_NOTE"
	.sectionflags	@"SHF_NOTE_NV_TKINFO"
	.tkinfo
        /*0018*/ 	.word	0x00000002
        /*0030*/ 	.string	""
        /*0030*/ 	.string	"ptxas"
        /*0030*/ 	.string	"Cuda compilation tools, release 13.0, V13.0.88"
        /*0030*/ 	.string	"Build cuda_13.0.r13.0/compiler.36424714_0"
        /*0030*/ 	.string	"-arch sm_90a -m 64 "



//--------------------- .note.nv.cuinfo           --------------------------
	.section	.note.nv.cuinfo,"",@"SHT_NOTE"
	.sectionflags	@"SHF_NOTE_NV_CUINFO"
        /*0018*/ 	.short	0x0002
        /*001a*/ 	.short	0x005a
        /*001c*/ 	.short	0x0082
	.zero		2


//--------------------- .nv.info                  --------------------------
	.section	.nv.info,"",@"SHT_CUDA_INFO"
	.align	4


	//----- nvinfo : EIATTR_REGCOUNT
	.align		4
        /*0000*/ 	.byte	0x04, 0x2f
        /*0002*/ 	.short	(.L_15 - .L_14)
	.align		4
.L_14:
        /*0004*/ 	.word	index@(_ZN7cutlass13device_kernelINS_4gemm6kernel13GemmUniversalIN4cute5tupleIJiiiiEEENS1_10collective13CollectiveMmaINS1_34MainloopSm90TmaGmmaWarpSpecializedILi2ENS5_IJNS4_1CILi2EEESB_NSA_ILi1EEEEEENS1_35KernelTmaWarpSpecializedCooperativeEEENS5_IJNSA_ILi256EEENSA_ILi128EEESH_EEENS_6half_tENS5_IJlSC_lEEESJ_SK_NS4_8TiledMMAINS4_8MMA_AtomIJNS4_4SM904GMMA26MMA_64x128x16_F32F16F16_SSILNSO_5MajorE0ELSQ_0ELNSO_7ScaleInE1ELSR_1EEEEEENS4_6LayoutINS5_IJSB_SC_SC_EEENS5_IJSC_NSA_ILi0EEESW_EEEEENS5_IJNS4_10UnderscoreESZ_SZ_EEEEENS4_23SM90_TMA_LOAD_MULTICASTENS4_14ComposedLayoutINS4_7SwizzleILi3ELi4ELi3EEENS4_18smem_ptr_flag_bitsILi16EEENSU_INS5_IJNSA_ILi8EEENSA_ILi64EEEEEENS5_IJS19_SC_EEEEEEEvNS4_8identityES12_S1D_vS1E_EENS_8epilogue10collective6detail29Sm90TmaWarpSpecializedAdapterINS1H_15DefaultEpilogueISJ_SK_SK_NS1G_6thread17LinearCombinationISJ_Li1EffLNS1L_9ScaleType4KindE0ELNS_15FloatRoundStyleE2ESJ_EENS1_15EpilogueDefaultEEEEEvvEEEEvNT_6ParamsE)
        /*0008*/ 	.word	0x000000a8


	//----- nvinfo : EIATTR_FRAME_SIZE
	.align		4
.L_15:
        /*000c*/ 	.byte	0x04, 0x11
        /*000e*/ 	.short	(.L_17 - .L_16)
	.align		4
.L_16:
        /*0010*/ 	.word	index@(_ZN7cutlass13device_kernelINS_4gemm6kernel13GemmUniversalIN4cute5tupleIJiiiiEEENS1_10collective13CollectiveMmaINS1_34MainloopSm90TmaGmmaWarpSpecializedILi2ENS5_IJNS4_1CILi2EEESB_NSA_ILi1EEEEEENS1_35KernelTmaWarpSpecializedCooperativeEEENS5_IJNSA_ILi256EEENSA_ILi128EEESH_EEENS_6half_tENS5_IJlSC_lEEESJ_SK_NS4_8TiledMMAINS4_8MMA_AtomIJNS4_4SM904GMMA26MMA_64x128x16_F32F16F16_SSILNSO_5MajorE0ELSQ_0ELNSO_7ScaleInE1ELSR_1EEEEEENS4_6LayoutINS5_IJSB_SC_SC_EEENS5_IJSC_NSA_ILi0EEESW_EEEEENS5_IJNS4_10UnderscoreESZ_SZ_EEEEENS4_23SM90_TMA_LOAD_MULTICASTENS4_14ComposedLayoutINS4_7SwizzleILi3ELi4ELi3EEENS4_18smem_ptr_flag_bitsILi16EEENSU_INS5_IJNSA_ILi8EEENSA_ILi64EEEEEENS5_IJS19_SC_EEEEEEEvNS4_8identityES12_S1D_vS1E_EENS_8epilogue10collective6detail29Sm90TmaWarpSpecializedAdapterINS1H_15DefaultEpilogueISJ_SK_SK_NS1G_6thread17LinearCombinationISJ_Li1EffLNS1L_9ScaleType4KindE0ELNS_15FloatRoundStyleE2ESJ_EENS1_15EpilogueDefaultEEEEEvvEEEEvNT_6ParamsE)
        /*0014*/ 	.word	0x00000000


	//----- nvinfo : EIATTR_MIN_STACK_SIZE
	.align		4
.L_17:
        /*0018*/ 	.byte	0x04, 0x12
        /*001a*/ 	.short	(.L_19 - .L_18)
	.align		4
.L_18:
        /*001c*/ 	.word	index@(_ZN7cutlass13device_kernelINS_4gemm6kernel13GemmUniversalIN4cute5tupleIJiiiiEEENS1_10collective13CollectiveMmaINS1_34MainloopSm90TmaGmmaWarpSpecializedILi2ENS5_IJNS4_1CILi2EEESB_NSA_ILi1EEEEEENS1_35KernelTmaWarpSpecializedCooperativeEEENS5_IJNSA_ILi256EEENSA_ILi128EEESH_EEENS_6half_tENS5_IJlSC_lEEESJ_SK_NS4_8TiledMMAINS4_8MMA_AtomIJNS4_4SM904GMMA26MMA_64x128x16_F32F16F16_SSILNSO_5MajorE0ELSQ_0ELNSO_7ScaleInE1ELSR_1EEEEEENS4_6LayoutINS5_IJSB_SC_SC_EEENS5_IJSC_NSA_ILi0EEESW_EEEEENS5_IJNS4_10UnderscoreESZ_SZ_EEEEENS4_23SM90_TMA_LOAD_MULTICASTENS4_14ComposedLayoutINS4_7SwizzleILi3ELi4ELi3EEENS4_18smem_ptr_flag_bitsILi16EEENSU_INS5_IJNSA_ILi8EEENSA_ILi64EEEEEENS5_IJS19_SC_EEEEEEEvNS4_8identityES12_S1D_vS1E_EENS_8epilogue10collective6detail29Sm90TmaWarpSpecializedAdapterINS1H_15DefaultEpilogueISJ_SK_SK_NS1G_6thread17LinearCombinationISJ_Li1EffLNS1L_9ScaleType4KindE0ELNS_15FloatRoundStyleE2ESJ_EENS1_15EpilogueDefaultEEEEEvvEEEEvNT_6ParamsE)
        /*0020*/ 	.word	0x00000000
.L_19:


//--------------------- .nv.compat                --------------------------
	.section	.nv.compat,"",@"SHT_CUDA_COMPAT_INFO"
	.align	4
        /*0000*/ 	.byte	0x02, 0x09, 0x01, 0x00, 0x02, 0x02, 0x04, 0x00, 0x02, 0x05, 0x05, 0x00, 0x03, 0x07, 0x01, 0x01
        /*0010*/ 	.byte	0x02, 0x03, 0x01, 0x00, 0x02, 0x06, 0x01, 0x00, 0x04, 0x0b, 0x08, 0x00, 0x00, 0x00, 0x00, 0x00
        /*0020*/ 	.byte	0x00, 0x00, 0x00, 0x00


//--------------------- .nv.info._ZN7cutlass13device_kernelINS_4gemm6kernel13GemmUniversalIN4cute5tupleIJiiiiEEENS1_10collective13CollectiveMmaINS1_34MainloopSm90TmaGmmaWarpSpecializedILi2ENS5_IJNS4_1CILi2EEESB_NSA_ILi1EEEEEENS1_35KernelTmaWarpSpecializedCooperativeEEENS5_IJNSA_ILi256EEENSA_ILi128EEESH_EEENS_6half_tENS5_IJlSC_lEEESJ_SK_NS4_8TiledMMAINS4_8MMA_AtomIJNS4_4SM904GMMA26MMA_64x128x16_F32F16F16_SSILNSO_5MajorE0ELSQ_0ELNSO_7ScaleInE1ELSR_1EEEEEENS4_6LayoutINS5_IJSB_SC_SC_EEENS5_IJSC_NSA_ILi0EEESW_EEEEENS5_IJNS4_10UnderscoreESZ_SZ_EEEEENS4_23SM90_TMA_LOAD_MULTICASTENS4_14ComposedLayoutINS4_7SwizzleILi3ELi4ELi3EEENS4_18smem_ptr_flag_bitsILi16EEENSU_INS5_IJNSA_ILi8EEENSA_ILi64EEEEEENS5_IJS19_SC_EEEEEEEvNS4_8identityES12_S1D_vS1E_EENS_8epilogue10collective6detail29Sm90TmaWarpSpecializedAdapterINS1H_15DefaultEpilogueISJ_SK_SK_NS1G_6thread17LinearCombinationISJ_Li1EffLNS1L_9ScaleType4KindE0ELNS_15FloatRoundStyleE2ESJ_EENS1_15EpilogueDefaultEEEEEvvEEEEvNT_6ParamsE --------------------------
	.section	.nv.info._ZN7cutlass13device_kernelINS_4gemm6kernel13GemmUniversalIN4cute5tupleIJiiiiEEENS1_10collective13CollectiveMmaINS1_34MainloopSm90TmaGmmaWarpSpecializedILi2ENS5_IJNS4_1CILi2EEESB_NSA_ILi1EEEEEENS1_35KernelTmaWarpSpecializedCooperativeEEENS5_IJNSA_ILi256EEENSA_ILi128EEESH_EEENS_6half_tENS5_IJlSC_lEEESJ_SK_NS4_8TiledMMAINS4_8MMA_AtomIJNS4_4SM904GMMA26MMA_64x128x16_F32F16F16_SSILNSO_5MajorE0ELSQ_0ELNSO_7ScaleInE1ELSR_1EEEEEENS4_6LayoutINS5_IJSB_SC_SC_EEENS5_IJSC_NSA_ILi0EEESW_EEEEENS5_IJNS4_10UnderscoreESZ_SZ_EEEEENS4_23SM90_TMA_LOAD_MULTICASTENS4_14ComposedLayoutINS4_7SwizzleILi3ELi4ELi3EEENS4_18smem_ptr_flag_bitsILi16EEENSU_INS5_IJNSA_ILi8EEENSA_ILi64EEEEEENS5_IJS19_SC_EEEEEEEvNS4_8identityES12_S1D_vS1E_EENS_8epilogue10collective6detail29Sm90TmaWarpSpecializedAdapterINS1H_15DefaultEpilogueISJ_SK_SK_NS1G_6thread17LinearCombinationISJ_Li1EffLNS1L_9ScaleType4KindE0ELNS_15FloatRoundStyleE2ESJ_EENS1_15EpilogueDefaultEEEEEvvEEEEvNT_6ParamsE,"",@"SHT_CUDA_INFO"
	.sectionflags	@""
	.align	4


	//----- nvinfo : EIATTR_CUDA_API_VERSION
	.align		4
        /*0000*/ 	.byte	0x04, 0x37
        /*0002*/ 	.short	(.L_21 - .L_20)
.L_20:
        /*0004*/ 	.word	0x00000082


	//----- nvinfo : EIATTR_KPARAM_INFO
	.align		4
.L_21:
        /*0008*/ 	.byte	0x04, 0x17
        /*000a*/ 	.short	(.L_23 - .L_22)
.L_22:
        /*000c*/ 	.word	0x00000000
        /*0010*/ 	.short	0x0000
        /*0012*/ 	.short	0x0070
        /*0014*/ 	.byte	0x00, 0xf0, 0x01, 0x10


	//----- nvinfo : EIATTR_SPARSE_MMA_MASK
	.align		4
.L_23:
        /*0018*/ 	.byte	0x03, 0x50
        /*001a*/ 	.short	0x0000


	//----- nvinfo : EIATTR_MAXREG_COUNT
	.align		4
        /*001c*/ 	.byte	0x03, 0x1b
        /*001e*/ 	.short	0x00a8


	//----- nvinfo : EIATTR_NUM_BARRIERS
	.align		4
        /*0020*/ 	.byte	0x02, 0x4c
        /*0022*/ 	.byte	0x01
	.zero		1


	//----- nvinfo : EIATTR_EXTERNS
	.align		4
        /*0024*/ 	.byte	0x04, 0x0f
        /*0026*/ 	.short	(.L_25 - .L_24)


	//   ....[0]....
	.align		4
.L_24:
        /*0028*/ 	.word	index@(__assertfail)


	//----- nvinfo : EIATTR_MERCURY_ISA_VERSION
	.align		4
.L_25:
        /*002c*/ 	.byte	0x03, 0x5f
        /*002e*/ 	.short	0x0101


	//----- nvinfo : EIATTR_INT_WARP_WIDE_INSTR_OFFSETS
	.align		4
        /*0030*/ 	.byte	0x04, 0x31
        /*0032*/ 	.short	(.L_27 - .L_26)


	//   ....[0]....
.L_26:
        /*0034*/ 	.word	0x00000440


	//   ....[1]....
        /*0038*/ 	.word	0x00000470


	//   ....[2]....
        /*003c*/ 	.word	0x00000630


	//   ....[3]....
        /*0040*/ 	.word	0x00002520


	//----- nvinfo : EIATTR_COOP_GROUP_MASK_REGIDS
	.align		4
.L_27:
        /*0044*/ 	.byte	0x04, 0x29
        /*0046*/ 	.short	(.L_29 - .L_28)


	//   ....[0]....
.L_28:
        /*0048*/ 	.word	0xffffffff


	//   ....[1]....
        /*004c*/ 	.word	0xffffffff


	//   ....[2]....
        /*0050*/ 	.word	0xffffffff


	//   ....[3]....
        /*0054*/ 	.word	0xffffffff


	//   ....[4]....
        /*0058*/ 	.word	0xffffffff


	//   ....[5]....
        /*005c*/ 	.word	0xffffffff


	//----- nvinfo : EIATTR_COOP_GROUP_INSTR_OFFSETS
	.align		4
.L_29:
        /*0060*/ 	.byte	0x04, 0x28
        /*0062*/ 	.short	(.L_31 - .L_30)


	//   ....[0]....
.L_30:
        /*0064*/ 	.word	0x00000060


	//   ....[1]....
        /*0068*/ 	.word	0x00000070


	//   ....[2]....
        /*006c*/ 	.word	0x00000130


	//   ....[3]....
        /*0070*/ 	.word	0x00000290


	//   ....[4]....
        /*0074*/ 	.word	0x000007b0


	//   ....[5]....
        /*0078*/ 	.word	0x00001200


	//----- nvinfo : EIATTR_REG_RECONFIG
	.align		4
.L_31:
        /*007c*/ 	.byte	0x01, 0x54
	.zero		2


	//----- nvinfo : EIATTR_SYSCALL_OFFSETS
	.align		4
        /*0080*/ 	.byte	0x04, 0x46
        /*0082*/ 	.short	(.L_33 - .L_32)


	//   ....[0]....
.L_32:
        /*0084*/ 	.word	0x000013c0


	//----- nvinfo : EIATTR_MBARRIER_INSTR_OFFSETS
	.align		4
.L_33:
        /*0088*/ 	.byte	0x04, 0x39
        /*008a*/ 	.short	(.L_35 - .L_34)


	//   ....[0]....
.L_34:
        /*008c*/ 	.word	0x00000230
        /*0090*/ 	.word	0x000000ff
        /*0094*/ 	.word	0x00000000
        /*0098*/ 	.short	0x0100
        /*009a*/ 	.byte	0x08
	.zero		1


	//   ....[1]....
        /*009c*/ 	.word	0x00000240
        /*00a0*/ 	.word	0x000000ff
        /*00a4*/ 	.word	0x00000010
        /*00a8*/ 	.short	0x0100
        /*00aa*/ 	.byte	0x08
	.zero		1


	//   ....[2]....
        /*00ac*/ 	.word	0x00000250
        /*00b0*/ 	.word	0x000000ff
        /*00b4*/ 	.word	0x00000008
        /*00b8*/ 	.short	0x0100
        /*00ba*/ 	.byte	0x08
	.zero		1


	//   ....[3]....
        /*00bc*/ 	.word	0x00000260
        /*00c0*/ 	.word	0x000000ff
        /*00c4*/ 	.word	0x00000018
        /*00c8*/ 	.short	0x0100
        /*00ca*/ 	.byte	0x08
	.zero		1


	//   ....[4]....
        /*00cc*/ 	.word	0x000006b0
        /*00d0*/ 	.word	0x000000ff
        /*00d4*/ 	.word	0x00000030
        /*00d8*/ 	.short	0x0100
        /*00da*/ 	.byte	0x06
	.zero		1


	//   ....[5]....
        /*00dc*/ 	.word	0x00000740
        /*00e0*/ 	.word	0x000000ff
        /*00e4*/ 	.word	0x00000038
        /*00e8*/ 	.short	0x0100
        /*00ea*/ 	.byte	0x06
	.zero		1


	//   ....[6]....
        /*00ec*/ 	.word	0x00001480
        /*00f0*/ 	.word	0x00000003
        /*00f4*/ 	.word	0x00000000
        /*00f8*/ 	.short	0x010a
        /*00fa*/ 	.byte	0x3f
	.zero		1


	//   ....[7]....
        /*00fc*/ 	.word	0x000014c0
        /*0100*/ 	.word	0x00000003
        /*0104*/ 	.word	0x00000000
        /*0108*/ 	.short	0x010a
        /*010a*/ 	.byte	0x3f
	.zero		1


	//   ....[8]....
        /*010c*/ 	.word	0x00001ce0
        /*0110*/ 	.word	0x00000005
        /*0114*/ 	.word	0x00000000
        /*0118*/ 	.short	0x010a
        /*011a*/ 	.byte	0x3f
	.zero		1


	//   ....[9]....
        /*011c*/ 	.word	0x00001d20
        /*0120*/ 	.word	0x00000005
        /*0124*/ 	.word	0x00000000
        /*0128*/ 	.short	0x010a
        /*012a*/ 	.byte	0x3f
	.zero		1


	//   ....[10]....
        /*012c*/ 	.word	0x000023c0
        /*0130*/ 	.word	0x00000005
        /*0134*/ 	.word	0x00000000
        /*0138*/ 	.short	0x0101
        /*013a*/ 	.byte	0x3f
	.zero		1


	//   ....[11]....
        /*013c*/ 	.word	0x000025a0
        /*0140*/ 	.word	0x00000003
        /*0144*/ 	.word	0x00000000
        /*0148*/ 	.short	0x0101
        /*014a*/ 	.byte	0x3f
	.zero		1


	//   ....[12]....
        /*014c*/ 	.word	0x0000beb0
        /*0150*/ 	.word	0x00000014
        /*0154*/ 	.word	0x00000010
        /*0158*/ 	.short	0x010a
        /*015a*/ 	.byte	0x3f
	.zero		1


	//   ....[13]....
        /*015c*/ 	.word	0x0000c350
        /*0160*/ 	.word	0x00000004
        /*0164*/ 	.word	0x00000038
        /*0168*/ 	.short	0x0101
        /*016a*/ 	.byte	0x3f
	.zero		1


	//   ....[14]....
        /*016c*/ 	.word	0x0000ca60
        /*0170*/ 	.word	0x00000005
        /*0174*/ 	.word	0x00000000
        /*0178*/ 	.short	0x010a
        /*017a*/ 	.byte	0x3f
	.zero		1


	//   ....[15]....
        /*017c*/ 	.word	0x0000cae0
        /*0180*/ 	.word	0x00000009
        /*0184*/ 	.word	0x00000000
        /*0188*/ 	.short	0x010a
        /*018a*/ 	.byte	0x3f
	.zero		1


	//   ....[16]....
        /*018c*/ 	.word	0x0000cb40
        /*0190*/ 	.word	0x00000003
        /*0194*/ 	.word	0x00000000
        /*0198*/ 	.short	0x010a
        /*019a*/ 	.byte	0x3f
	.zero		1


	//   ....[17]....
        /*019c*/ 	.word	0x0000cb90
        /*01a0*/ 	.word	0x00000005
        /*01a4*/ 	.word	0x00000000
        /*01a8*/ 	.short	0x010a
        /*01aa*/ 	.byte	0x3f
	.zero		1


	//   ....[18]....
        /*01ac*/ 	.word	0x0000cc60
        /*01b0*/ 	.word	0x00000014
        /*01b4*/ 	.word	0x00000010
        /*01b8*/ 	.short	0x010a
        /*01ba*/ 	.byte	0x3f
	.zero		1


	//   ....[19]....
        /*01bc*/ 	.word	0x0000cd30
        /*01c0*/ 	.word	0x00000005
        /*01c4*/ 	.word	0x00000000
        /*01c8*/ 	.short	0x010a
        /*01ca*/ 	.byte	0x3f
	.zero		1


	//----- nvinfo : EIATTR_NUM_MBARRIERS
	.align		4
.L_35:
        /*01cc*/ 	.byte	0x03, 0x38
        /*01ce*/ 	.short	0x0006


	//----- nvinfo : EIATTR_EXIT_INSTR_OFFSETS
	.align		4
        /*01d0*/ 	.byte	0x04, 0x1c
        /*01d2*/ 	.short	(.L_37 - .L_36)


	//   ....[0]....
.L_36:
        /*01d4*/ 	.word	0x00000910


	//   ....[1]....
        /*01d8*/ 	.word	0x00001130


	//   ....[2]....
        /*01dc*/ 	.word	0x0000b4e0


	//   ....[3]....
        /*01e0*/ 	.word	0x0000ba40


	//   ....[4]....
        /*01e4*/ 	.word	0x0000cb30


	//----- nvinfo : EIATTR_MAX_THREADS
	.align		4
.L_37:
        /*01e8*/ 	.byte	0x04, 0x05
        /*01ea*/ 	.short	(.L_39 - .L_38)
.L_38:
        /*01ec*/ 	.word	0x00000180
        /*01f0*/ 	.word	0x00000001
        /*01f4*/ 	.word	0x00000001


	//----- nvinfo : EIATTR_CRS_STACK_SIZE
	.align		4
.L_39:
        /*01f8*/ 	.byte	0x04, 0x1e
        /*01fa*/ 	.short	(.L_41 - .L_40)
.L_40:
        /*01fc*/ 	.word	0x00000000


	//----- nvinfo : EIATTR_CBANK_PARAM_SIZE
	.align		4
.L_41:
        /*0200*/ 	.byte	0x03, 0x19
        /*0202*/ 	.short	0x0470


	//----- nvinfo : EIATTR_PARAM_CBANK
	.align		4
        /*0204*/ 	.byte	0x04, 0x0a
        /*0206*/ 	.short	(.L_43 - .L_42)
	.align		4
.L_42:
        /*0208*/ 	.word	index@(.nv.constant0._ZN7cutlass13device_kernelINS_4gemm6kernel13GemmUniversalIN4cute5tupleIJiiiiEEENS1_10collective13CollectiveMmaINS1_34MainloopSm90TmaGmmaWarpSpecializedILi2ENS5_IJNS4_1CILi2EEESB_NSA_ILi1EEEEEENS1_35KernelTmaWarpSpecializedCooperativeEEENS5_IJNSA_ILi256EEENSA_ILi128EEESH_EEENS_6half_tENS5_IJlSC_lEEESJ_SK_NS4_8TiledMMAINS4_8MMA_AtomIJNS4_4SM904GMMA26MMA_64x128x16_F32F16F16_SSILNSO_5MajorE0ELSQ_0ELNSO_7ScaleInE1ELSR_1EEEEEENS4_6LayoutINS5_IJSB_SC_SC_EEENS5_IJSC_NSA_ILi0EEESW_EEEEENS5_IJNS4_10UnderscoreESZ_SZ_EEEEENS4_23SM90_TMA_LOAD_MULTICASTENS4_14ComposedLayoutINS4_7SwizzleILi3ELi4ELi3EEENS4_18smem_ptr_flag_bitsILi16EEENSU_INS5_IJNSA_ILi8EEENSA_ILi64EEEEEENS5_IJS19_SC_EEEEEEEvNS4_8identityES12_S1D_vS1E_EENS_8epilogue10collective6detail29Sm90TmaWarpSpecializedAdapterINS1H_15DefaultEpilogueISJ_SK_SK_NS1G_6thread17LinearCombinationISJ_Li1EffLNS1L_9ScaleType4KindE0ELNS_15FloatRoundStyleE2ESJ_EENS1_15EpilogueDefaultEEEEEvvEEEEvNT_6ParamsE)
        /*020c*/ 	.short	0x0210
        /*020e*/ 	.short	0x0470


	//----- nvinfo : EIATTR_SW_WAR
	.align		4
.L_43:
        /*0210*/ 	.byte	0x04, 0x36
        /*0212*/ 	.short	(.L_45 - .L_44)
.L_44:
        /*0214*/ 	.word	0x00000008
.L_45:


//--------------------- .nv.callgraph             --------------------------
	.section	.nv.callgraph,"",@"SHT_CUDA_CALLGRAPH"
	.align	4
	.sectionentsize	8
	.align		4
        /*0000*/ 	.word	0x00000000
	.align		4
        /*0004*/ 	.word	0xffffffff
	.align		4
        /*0008*/ 	.word	index@(_ZN7cutlass13device_kernelINS_4gemm6kernel13GemmUniversalIN4cute5tupleIJiiiiEEENS1_10collective13CollectiveMmaINS1_34MainloopSm90TmaGmmaWarpSpecializedILi2ENS5_IJNS4_1CILi2EEESB_NSA_ILi1EEEEEENS1_35KernelTmaWarpSpecializedCooperativeEEENS5_IJNSA_ILi256EEENSA_ILi128EEESH_EEENS_6half_tENS5_IJlSC_lEEESJ_SK_NS4_8TiledMMAINS4_8MMA_AtomIJNS4_4SM904GMMA26MMA_64x128x16_F32F16F16_SSILNSO_5MajorE0ELSQ_0ELNSO_7ScaleInE1ELSR_1EEEEEENS4_6LayoutINS5_IJSB_SC_SC_EEENS5_IJSC_NSA_ILi0EEESW_EEEEENS5_IJNS4_10UnderscoreESZ_SZ_EEEEENS4_23SM90_TMA_LOAD_MULTICASTENS4_14ComposedLayoutINS4_7SwizzleILi3ELi4ELi3EEENS4_18smem_ptr_flag_bitsILi16EEENSU_INS5_IJNSA_ILi8EEENSA_ILi64EEEEEENS5_IJS19_SC_EEEEEEEvNS4_8identityES12_S1D_vS1E_EENS_8epilogue10collective6detail29Sm90TmaWarpSpecializedAdapterINS1H_15DefaultEpilogueISJ_SK_SK_NS1G_6thread17LinearCombinationISJ_Li1EffLNS1L_9ScaleType4KindE0ELNS_15FloatRoundStyleE2ESJ_EENS1_15EpilogueDefaultEEEEEvvEEEEvNT_6ParamsE)
	.align		4
        /*000c*/ 	.word	index@(__assertfail)
	.align		4
        /*0010*/ 	.word	0x00000000
	.align		4
        /*0014*/ 	.word	0xfffffffe
	.align		4
        /*0018*/ 	.word	0x00000000
	.align		4
        /*001c*/ 	.word	0xfffffffd
	.align		4
        /*0020*/ 	.word	0x00000000
	.align		4
        /*0024*/ 	.word	0xfffffffc


//--------------------- .nv.constant4             --------------------------
	.section	.nv.constant4,"a",@progbits
	.align	8
	.align		8
.nv.constant4:
        /*0000*/ 	.dword	__assertfail
	.align		8
        /*0008*/ 	.dword	__unnamed_1
	.align		8
        /*0010*/ 	.dword	_ZN39_INTERNAL_347d9c65_4_k_cu_3eb7b33f_35154cuda3std3__45__cpo5beginE
	.align		8
        /*0018*/ 	.dword	_ZN39_INTERNAL_347d9c65_4_k_cu_3eb7b33f_35154cuda3std3__45__cpo3endE
	.align		8
        /*0020*/ 	.dword	_ZN39_INTERNAL_347d9c65_4_k_cu_3eb7b33f_35154cuda3std3__45__cpo6cbeginE
	.align		8
        /*0028*/ 	.dword	_ZN39_INTERNAL_347d9c65_4_k_cu_3eb7b33f_35154cuda3std3__45__cpo4cendE
	.align		8
        /*0030*/ 	.dword	_ZN39_INTERNAL_347d9c65_4_k_cu_3eb7b33f_35154cuda3std3__441_GLOBAL__N__347d9c65_4_k_cu_3eb7b33f_35156ignoreE
	.align		8
        /*0038*/ 	.dword	_ZN39_INTERNAL_347d9c65_4_k_cu_3eb7b33f_35154cuda3std3__419piecewise_constructE
	.align		8
        /*0040*/ 	.dword	_ZN39_INTERNAL_347d9c65_4_k_cu_3eb7b33f_35154cuda3std3__48in_placeE
	.align		8
        /*0048*/ 	.dword	_ZN39_INTERNAL_347d9c65_4_k_cu_3eb7b33f_35154cuda3std6ranges3__45__cpo4swapE
	.align		8
        /*0050*/ 	.dword	_ZN39_INTERNAL_347d9c65_4_k_cu_3eb7b33f_35154cuda3std6ranges3__45__cpo9iter_moveE
	.align		8
        /*0058*/ 	.dword	_ZN39_INTERNAL_347d9c65_4_k_cu_3eb7b33f_35154cute7productE
	.align		8
        /*0060*/ 	.dword	_ZN39_INTERNAL_347d9c65_4_k_cu_3eb7b33f_35154cute1_E
	.align		8
        /*0068*/ 	.dword	$str$22
	.align		8
        /*0070*/ 	.dword	$str$23


//--------------------- .text._ZN7cutlass13device_kernelINS_4gemm6kernel13GemmUniversalIN4cute5tupleIJiiiiEEENS1_10collective13CollectiveMmaINS1_34MainloopSm90TmaGmmaWarpSpecializedILi2ENS5_IJNS4_1CILi2EEESB_NSA_ILi1EEEEEENS1_35KernelTmaWarpSpecializedCooperativeEEENS5_IJNSA_ILi256EEENSA_ILi128EEESH_EEENS_6half_tENS5_IJlSC_lEEESJ_SK_NS4_8TiledMMAINS4_8MMA_AtomIJNS4_4SM904GMMA26MMA_64x128x16_F32F16F16_SSILNSO_5MajorE0ELSQ_0ELNSO_7ScaleInE1ELSR_1EEEEEENS4_6LayoutINS5_IJSB_SC_SC_EEENS5_IJSC_NSA_ILi0EEESW_EEEEENS5_IJNS4_10UnderscoreESZ_SZ_EEEEENS4_23SM90_TMA_LOAD_MULTICASTENS4_14ComposedLayoutINS4_7SwizzleILi3ELi4ELi3EEENS4_18smem_ptr_flag_bitsILi16EEENSU_INS5_IJNSA_ILi8EEENSA_ILi64EEEEEENS5_IJS19_SC_EEEEEEEvNS4_8identityES12_S1D_vS1E_EENS_8epilogue10collective6detail29Sm90TmaWarpSpecializedAdapterINS1H_15DefaultEpilogueISJ_SK_SK_NS1G_6thread17LinearCombinationISJ_Li1EffLNS1L_9ScaleType4KindE0ELNS_15FloatRoundStyleE2ESJ_EENS1_15EpilogueDefaultEEEEEvvEEEEvNT_6ParamsE --------------------------
	.section	.text._ZN7cutlass13device_kernelINS_4gemm6kernel13GemmUniversalIN4cute5tupleIJiiiiEEENS1_10collective13CollectiveMmaINS1_34MainloopSm90TmaGmmaWarpSpecializedILi2ENS5_IJNS4_1CILi2EEESB_NSA_ILi1EEEEEENS1_35KernelTmaWarpSpecializedCooperativeEEENS5_IJNSA_ILi256EEENSA_ILi128EEESH_EEENS_6half_tENS5_IJlSC_lEEESJ_SK_NS4_8TiledMMAINS4_8MMA_AtomIJNS4_4SM904GMMA26MMA_64x128x16_F32F16F16_SSILNSO_5MajorE0ELSQ_0ELNSO_7ScaleInE1ELSR_1EEEEEENS4_6LayoutINS5_IJSB_SC_SC_EEENS5_IJSC_NSA_ILi0EEESW_EEEEENS5_IJNS4_10UnderscoreESZ_SZ_EEEEENS4_23SM90_TMA_LOAD_MULTICASTENS4_14ComposedLayoutINS4_7SwizzleILi3ELi4ELi3EEENS4_18smem_ptr_flag_bitsILi16EEENSU_INS5_IJNSA_ILi8EEENSA_ILi64EEEEEENS5_IJS19_SC_EEEEEEEvNS4_8identityES12_S1D_vS1E_EENS_8epilogue10collective6detail29Sm90TmaWarpSpecializedAdapterINS1H_15DefaultEpilogueISJ_SK_SK_NS1G_6thread17LinearCombinationISJ_Li1EffLNS1L_9ScaleType4KindE0ELNS_15FloatRoundStyleE2ESJ_EENS1_15EpilogueDefaultEEEEEvvEEEEvNT_6ParamsE,"ax",@progbits
	.align	128
.text._ZN7cutlass13device_kernelINS_4gemm6kernel13GemmUniversalIN4cute5tupleIJiiiiEEENS1_10collective13CollectiveMmaINS1_34MainloopSm90TmaGmmaWarpSpecializedILi2ENS5_IJNS4_1CILi2EEESB_NSA_ILi1EEEEEENS1_35KernelTmaWarpSpecializedCooperativeEEENS5_IJNSA_ILi256EEENSA_ILi128EEESH_EEENS_6half_tENS5_IJlSC_lEEESJ_SK_NS4_8TiledMMAINS4_8MMA_AtomIJNS4_4SM904GMMA26MMA_64x128x16_F32F16F16_SSILNSO_5MajorE0ELSQ_0ELNSO_7ScaleInE1ELSR_1EEEEEENS4_6LayoutINS5_IJSB_SC_SC_EEENS5_IJSC_NSA_ILi0EEESW_EEEEENS5_IJNS4_10UnderscoreESZ_SZ_EEEEENS4_23SM90_TMA_LOAD_MULTICASTENS4_14ComposedLayoutINS4_7SwizzleILi3ELi4ELi3EEENS4_18smem_ptr_flag_bitsILi16EEENSU_INS5_IJNSA_ILi8EEENSA_ILi64EEEEEENS5_IJS19_SC_EEEEEEEvNS4_8identityES12_S1D_vS1E_EENS_8epilogue10collective6detail29Sm90TmaWarpSpecializedAdapterINS1H_15DefaultEpilogueISJ_SK_SK_NS1G_6thread17LinearCombinationISJ_Li1EffLNS1L_9ScaleType4KindE0ELNS_15FloatRoundStyleE2ESJ_EENS1_15EpilogueDefaultEEEEEvvEEEEvNT_6ParamsE:
        .type           _ZN7cutlass13device_kernelINS_4gemm6kernel13GemmUniversalIN4cute5tupleIJiiiiEEENS1_10collective13CollectiveMmaINS1_34MainloopSm90TmaGmmaWarpSpecializedILi2ENS5_IJNS4_1CILi2EEESB_NSA_ILi1EEEEEENS1_35KernelTmaWarpSpecializedCooperativeEEENS5_IJNSA_ILi256EEENSA_ILi128EEESH_EEENS_6half_tENS5_IJlSC_lEEESJ_SK_NS4_8TiledMMAINS4_8MMA_AtomIJNS4_4SM904GMMA26MMA_64x128x16_F32F16F16_SSILNSO_5MajorE0ELSQ_0ELNSO_7ScaleInE1ELSR_1EEEEEENS4_6LayoutINS5_IJSB_SC_SC_EEENS5_IJSC_NSA_ILi0EEESW_EEEEENS5_IJNS4_10UnderscoreESZ_SZ_EEEEENS4_23SM90_TMA_LOAD_MULTICASTENS4_14ComposedLayoutINS4_7SwizzleILi3ELi4ELi3EEENS4_18smem_ptr_flag_bitsILi16EEENSU_INS5_IJNSA_ILi8EEENSA_ILi64EEEEEENS5_IJS19_SC_EEEEEEEvNS4_8identityES12_S1D_vS1E_EENS_8epilogue10collective6detail29Sm90TmaWarpSpecializedAdapterINS1H_15DefaultEpilogueISJ_SK_SK_NS1G_6thread17LinearCombinationISJ_Li1EffLNS1L_9ScaleType4KindE0ELNS_15FloatRoundStyleE2ESJ_EENS1_15EpilogueDefaultEEEEEvvEEEEvNT_6ParamsE,@function
        .size           _ZN7cutlass13device_kernelINS_4gemm6kernel13GemmUniversalIN4cute5tupleIJiiiiEEENS1_10collective13CollectiveMmaINS1_34MainloopSm90TmaGmmaWarpSpecializedILi2ENS5_IJNS4_1CILi2EEESB_NSA_ILi1EEEEEENS1_35KernelTmaWarpSpecializedCooperativeEEENS5_IJNSA_ILi256EEENSA_ILi128EEESH_EEENS_6half_tENS5_IJlSC_lEEESJ_SK_NS4_8TiledMMAINS4_8MMA_AtomIJNS4_4SM904GMMA26MMA_64x128x16_F32F16F16_SSILNSO_5MajorE0ELSQ_0ELNSO_7ScaleInE1ELSR_1EEEEEENS4_6LayoutINS5_IJSB_SC_SC_EEENS5_IJSC_NSA_ILi0EEESW_EEEEENS5_IJNS4_10UnderscoreESZ_SZ_EEEEENS4_23SM90_TMA_LOAD_MULTICASTENS4_14ComposedLayoutINS4_7SwizzleILi3ELi4ELi3EEENS4_18smem_ptr_flag_bitsILi16EEENSU_INS5_IJNSA_ILi8EEENSA_ILi64EEEEEENS5_IJS19_SC_EEEEEEEvNS4_8identityES12_S1D_vS1E_EENS_8epilogue10collective6detail29Sm90TmaWarpSpecializedAdapterINS1H_15DefaultEpilogueISJ_SK_SK_NS1G_6thread17LinearCombinationISJ_Li1EffLNS1L_9ScaleType4KindE0ELNS_15FloatRoundStyleE2ESJ_EENS1_15EpilogueDefaultEEEEEvvEEEEvNT_6ParamsE,(.L_x_319 - _ZN7cutlass13device_kernelINS_4gemm6kernel13GemmUniversalIN4cute5tupleIJiiiiEEENS1_10collective13CollectiveMmaINS1_34MainloopSm90TmaGmmaWarpSpecializedILi2ENS5_IJNS4_1CILi2EEESB_NSA_ILi1EEEEEENS1_35KernelTmaWarpSpecializedCooperativeEEENS5_IJNSA_ILi256EEENSA_ILi128EEESH_EEENS_6half_tENS5_IJlSC_lEEESJ_SK_NS4_8TiledMMAINS4_8MMA_AtomIJNS4_4SM904GMMA26MMA_64x128x16_F32F16F16_SSILNSO_5MajorE0ELSQ_0ELNSO_7ScaleInE1ELSR_1EEEEEENS4_6LayoutINS5_IJSB_SC_SC_EEENS5_IJSC_NSA_ILi0EEESW_EEEEENS5_IJNS4_10UnderscoreESZ_SZ_EEEEENS4_23SM90_TMA_LOAD_MULTICASTENS4_14ComposedLayoutINS4_7SwizzleILi3ELi4ELi3EEENS4_18smem_ptr_flag_bitsILi16EEENSU_INS5_IJNSA_ILi8EEENSA_ILi64EEEEEENS5_IJS19_SC_EEEEEEEvNS4_8identityES12_S1D_vS1E_EENS_8epilogue10collective6detail29Sm90TmaWarpSpecializedAdapterINS1H_15DefaultEpilogueISJ_SK_SK_NS1G_6thread17LinearCombinationISJ_Li1EffLNS1L_9ScaleType4KindE0ELNS_15FloatRoundStyleE2ESJ_EENS1_15EpilogueDefaultEEEEEvvEEEEvNT_6ParamsE)
        .other          _ZN7cutlass13device_kernelINS_4gemm6kernel13GemmUniversalIN4cute5tupleIJiiiiEEENS1_10collective13CollectiveMmaINS1_34MainloopSm90TmaGmmaWarpSpecializedILi2ENS5_IJNS4_1CILi2EEESB_NSA_ILi1EEEEEENS1_35KernelTmaWarpSpecializedCooperativeEEENS5_IJNSA_ILi256EEENSA_ILi128EEESH_EEENS_6half_tENS5_IJlSC_lEEESJ_SK_NS4_8TiledMMAINS4_8MMA_AtomIJNS4_4SM904GMMA26MMA_64x128x16_F32F16F16_SSILNSO_5MajorE0ELSQ_0ELNSO_7ScaleInE1ELSR_1EEEEEENS4_6LayoutINS5_IJSB_SC_SC_EEENS5_IJSC_NSA_ILi0EEESW_EEEEENS5_IJNS4_10UnderscoreESZ_SZ_EEEEENS4_23SM90_TMA_LOAD_MULTICASTENS4_14ComposedLayoutINS4_7SwizzleILi3ELi4ELi3EEENS4_18smem_ptr_flag_bitsILi16EEENSU_INS5_IJNSA_ILi8EEENSA_ILi64EEEEEENS5_IJS19_SC_EEEEEEEvNS4_8identityES12_S1D_vS1E_EENS_8epilogue10collective6detail29Sm90TmaWarpSpecializedAdapterINS1H_15DefaultEpilogueISJ_SK_SK_NS1G_6thread17LinearCombinationISJ_Li1EffLNS1L_9ScaleType4KindE0ELNS_15FloatRoundStyleE2ESJ_EENS1_15EpilogueDefaultEEEEEvvEEEEvNT_6ParamsE,@"STO_CUDA_ENTRY STV_DEFAULT"
_ZN7cutlass13device_kernelINS_4gemm6kernel13GemmUniversalIN4cute5tupleIJiiiiEEENS1_10collective13CollectiveMmaINS1_34MainloopSm90TmaGmmaWarpSpecializedILi2ENS5_IJNS4_1CILi2EEESB_NSA_ILi1EEEEEENS1_35KernelTmaWarpSpecializedCooperativeEEENS5_IJNSA_ILi256EEENSA_ILi128EEESH_EEENS_6half_tENS5_IJlSC_lEEESJ_SK_NS4_8TiledMMAINS4_8MMA_AtomIJNS4_4SM904GMMA26MMA_64x128x16_F32F16F16_SSILNSO_5MajorE0ELSQ_0ELNSO_7ScaleInE1ELSR_1EEEEEENS4_6LayoutINS5_IJSB_SC_SC_EEENS5_IJSC_NSA_ILi0EEESW_EEEEENS5_IJNS4_10UnderscoreESZ_SZ_EEEEENS4_23SM90_TMA_LOAD_MULTICASTENS4_14ComposedLayoutINS4_7SwizzleILi3ELi4ELi3EEENS4_18smem_ptr_flag_bitsILi16EEENSU_INS5_IJNSA_ILi8EEENSA_ILi64EEEEEENS5_IJS19_SC_EEEEEEEvNS4_8identityES12_S1D_vS1E_EENS_8epilogue10collective6detail29Sm90TmaWarpSpecializedAdapterINS1H_15DefaultEpilogueISJ_SK_SK_NS1G_6thread17LinearCombinationISJ_Li1EffLNS1L_9ScaleType4KindE0ELNS_15FloatRoundStyleE2ESJ_EENS1_15EpilogueDefaultEEEEEvvEEEEvNT_6ParamsE:
[----:B------:R-:W0:Y:S01]  /*0000*/  LDC R1, c[0x0][0x28] ;  /* 0x00000a00ff017b82 */ /* 0x000e220000000800 */
[----:B------:R-:W1:Y:S01]  /*0010*/  S2R R18, SR_TID.X ;  /* 0x0000000000127919 */ /* 0x000e620000002100 */
[----:B------:R-:W-:Y:S01]  /*0020*/  ELECT P0, URZ, PT ;  /* 0x00000000003f782f */ /* 0x000fe20003800000 */
[----:B------:R-:W-:Y:S01]  /*0030*/  BSSY B0, `(.L_x_0) ;  /* 0x000000f000007945 */ /* 0x000fe20003800000 */
[--C-:B-1----:R-:W-:Y:S02]  /*0040*/  SHF.R.U32.HI R0, RZ, 0x5, R18.reuse ;  /* 0x00000005ff007819 */ /* 0x102fe40000011612 */
[----:B------:R-:W-:-:S03]  /*0050*/  SHF.R.U32.HI R3, RZ, 0x7, R18 ;  /* 0x00000007ff037819 */ /* 0x000fc60000011612 */
[----:B------:R-:W1:Y:S04]  /*0060*/  SHFL.IDX PT, R2, R0, RZ, 0x1f ;  /* 0x00001fff00027589 */ /* 0x000e6800000e0000 */
[----:B------:R2:W3:Y:S01]  /*0070*/  SHFL.IDX PT, R5, R3, RZ, 0x1f ;  /* 0x00001fff03057589 */ /* 0x0004e200000e0000 */
[----:B-1----:R-:W-:-:S13]  /*0080*/  ISETP.NE.OR P0, PT, R2, RZ, !P0 ;  /* 0x000000ff0200720c */ /* 0x002fda0004705670 */
[----:B0-23--:R-:W-:Y:S05]  /*0090*/  @P0 BRA `(.L_x_1) ;  /* 0x0000000000200947 */ /* 0x00dfea0003800000 */
[----:B------:R-:W-:Y:S02]  /*00a0*/  ULDC.64 UR4, c[0x0][0x198] ;  /* 0x0000660000047ab9 */ /* 0x000fe40000000a00 */
[----:B------:R-:W-:Y:S02]  /*00b0*/  UIADD3 UR6, UP0, UR4, 0xf0, URZ ;  /* 0x000000f004067890 */ /* 0x000fe4000ff1e03f */
[----:B------:R-:W-:Y:S02]  /*00c0*/  UIADD3 UR4, UP1, UR4, 0x1f0, URZ ;  /* 0x000001f004047890 */ /* 0x000fe4000ff3e03f */
[----:B------:R-:W-:Y:S02]  /*00d0*/  UIADD3.X UR7, URZ, UR5, URZ, UP0, !UPT ;  /* 0x000000053f077290 */ /* 0x000fe400087fe43f */
[----:B------:R-:W-:-:S07]  /*00e0*/  UIADD3.X UR5, URZ, UR5, URZ, UP1, !UPT ;  /* 0x000000053f057290 */ /* 0x000fce0008ffe43f */
[----:B------:R0:W-:Y:S02]  /*00f0*/  UTMACCTL.PF [UR6] ;  /* 0x00000000060079b9 */ /* 0x0001e40008040000 */
[----:B------:R0:W-:Y:S02]  /*0100*/  UTMACCTL.PF [UR4] ;  /* 0x00000000040079b9 */ /* 0x0001e40008040000 */
[----:B0-----:R-:W-:Y:S01]  /*0110*/  NOP ;  /* 0x0000000000007918 */ /* 0x001fe20000000000 */
.L_x_1:
[----:B------:R-:W-:Y:S05]  /*0120*/  BSYNC B0 ;  /* 0x0000000000007941 */ /* 0x000fea0003800000 */
.L_x_0:
[----:B------:R-:W0:Y:S02]  /*0130*/  SHFL.IDX PT, R3, R0, RZ, 0x1f ;  /* 0x00001fff00037589 */ /* 0x000e2400000e0000 */
[----:B0-----:R-:W-:-:S13]  /*0140*/  ISETP.NE.AND P0, PT, R3, RZ, PT ;  /* 0x000000ff0300720c */ /* 0x001fda0003f05270 */
[----:B------:R-:W-:Y:S05]  /*0150*/  @P0 BRA `(.L_x_2) ;  /* 0x0000000000480947 */ /* 0x000fea0003800000 */
[----:B------:R-:W0:Y:S01]  /*0160*/  S2UR UR8, SR_CgaCtaId ;  /* 0x00000000000879c3 */ /* 0x000e220000008800 */
[----:B------:R-:W-:Y:S01]  /*0170*/  UMOV UR4, 0x400 ;  /* 0x0000040000047882 */ /* 0x000fe20000000000 */
[----:B------:R-:W-:Y:S01]  /*0180*/  UMOV UR5, 0x1 ;  /* 0x0000000100057882 */ /* 0x000fe20000000000 */
[----:B------:R-:W-:Y:S01]  /*0190*/  UMOV UR6, 0x6 ;  /* 0x0000000600067882 */ /* 0x000fe20000000000 */
[----:B------:R-:W-:Y:S01]  /*01a0*/  ELECT P0, URZ, PT ;  /* 0x00000000003f782f */ /* 0x000fe20003800000 */
[----:B------:R-:W-:-:S04]  /*01b0*/  UIADD3 UR6, -UR6, 0x100000, URZ ;  /* 0x0010000006067890 */ /* 0x000fc8000fffe13f */
[----:B------:R-:W-:Y:S02]  /*01c0*/  USHF.L.U32 UR7, UR6, 0xb, URZ ;  /* 0x0000000b06077899 */ /* 0x000fe4000800063f */
[----:B------:R-:W-:Y:S02]  /*01d0*/  USHF.L.U32 UR6, UR6, 0x1, URZ ;  /* 0x0000000106067899 */ /* 0x000fe4000800063f */
[----:B0-----:R-:W-:Y:S02]  /*01e0*/  ULEA UR8, UR8, UR4, 0x18 ;  /* 0x0000000408087291 */ /* 0x001fe4000f8ec03f */
[----:B------:R-:W-:-:S04]  /*01f0*/  UIADD3 UR4, -UR5, 0x100000, URZ ;  /* 0x0010000005047890 */ /* 0x000fc8000fffe13f */
[----:B------:R-:W-:Y:S02]  /*0200*/  USHF.L.U32 UR5, UR4, 0xb, URZ ;  /* 0x0000000b04057899 */ /* 0x000fe4000800063f */
[----:B------:R-:W-:Y:S01]  /*0210*/  USHF.L.U32 UR4, UR4, 0x1, URZ ;  /* 0x0000000104047899 */ /* 0x000fe2000800063f */
[----:B------:R-:W0:Y:S11]  /*0220*/  FENCE.VIEW.ASYNC.S ;  /* 0x00000000000073c6 */ /* 0x000e360000000000 */
[----:B0-----:R0:W1:Y:S01]  /*0230*/  SYNCS.EXCH.64 URZ, [UR8], UR4 ;  /* 0x00000004083f75b2 */ /* 0x0010620008000100 */
[----:B------:R0:W2:Y:S01]  /*0240*/  SYNCS.EXCH.64 URZ, [UR8+0x10], UR6 ;  /* 0x00001006083f75b2 */ /* 0x0000a20008000100 */
[----:B------:R0:W3:Y:S01]  /*0250*/  SYNCS.EXCH.64 URZ, [UR8+0x8], UR4 ;  /* 0x00000804083f75b2 */ /* 0x0000e20008000100 */
[----:B------:R0:W4:Y:S01]  /*0260*/  SYNCS.EXCH.64 URZ, [UR8+0x18], UR6 ;  /* 0x00001806083f75b2 */ /* 0x0001220008000100 */
[----:B------:R-:W-:Y:S01]  /*0270*/  NOP ;  /* 0x0000000000007918 */ /* 0x000fe20000000000 */
.L_x_2:
[----:B------:R-:W-:Y:S01]  /*0280*/  SHF.R.S32.HI R7, RZ, 0x1f, R18 ;  /* 0x0000001fff077819 */ /* 0x000fe20000011412 */
[----:B------:R-:W5:Y:S01]  /*0290*/  SHFL.IDX PT, R0, R0, RZ, 0x1f ;  /* 0x00001fff00007589 */ /* 0x000f6200000e0000 */
[----:B0-----:R-:W0:Y:S01]  /*02a0*/  S2UR UR8, SR_CTAID.X ;  /* 0x00000000000879c3 */ /* 0x001e220000002500 */
[----:B------:R-:W-:Y:S02]  /*02b0*/  ELECT P0, URZ, PT ;  /* 0x00000000003f782f */ /* 0x000fe40003800000 */
[----:B------:R-:W-:Y:S01]  /*02c0*/  LEA.HI R7, R7, R18, RZ, 0x7 ;  /* 0x0000001207077211 */ /* 0x000fe200078f38ff */
[----:B------:R-:W1:Y:S01]  /*02d0*/  S2R R4, SR_CTAID.Y ;  /* 0x0000000000047919 */ /* 0x000e620000002600 */
[----:B------:R-:W-:Y:S01]  /*02e0*/  SHF.R.S32.HI R8, RZ, 0x1f, R3 ;  /* 0x0000001fff087819 */ /* 0x000fe20000011403 */
[----:B------:R-:W-:Y:S01]  /*02f0*/  ULDC UR4, c[0x0][0x150] ;  /* 0x0000540000047ab9 */ /* 0x000fe20000000800 */
[----:B------:R-:W-:Y:S01]  /*0300*/  LOP3.LUT R7, R7, 0xffffff80, RZ, 0xc0, !PT ;  /* 0xffffff8007077812 */ /* 0x000fe200078ec0ff */
[----:B------:R-:W-:Y:S01]  /*0310*/  NOP ;  /* 0x0000000000007918 */ /* 0x000fe20000000000 */
[----:B------:R-:W-:Y:S01]  /*0320*/  LEA.HI R8, R8, R3, RZ, 0x2 ;  /* 0x0000000308087211 */ /* 0x000fe200078f10ff */
[----:B------:R-:W2:Y:S01]  /*0330*/  LDC R10, c[0x0][0x144] ;  /* 0x00005100ff0a7b82 */ /* 0x000ea20000000800 */
[----:B------:R-:W-:Y:S01]  /*0340*/  NOP ;  /* 0x0000000000007918 */ /* 0x000fe20000000000 */
[----:B------:R-:W-:Y:S01]  /*0350*/  IMAD.IADD R6, R18, 0x1, -R7 ;  /* 0x0000000112067824 */ /* 0x000fe200078e0a07 */
[----:B------:R-:W-:-:S02]  /*0360*/  LOP3.LUT R8, R8, 0x3ffffffc, RZ, 0xc0, !PT ;  /* 0x3ffffffc08087812 */ /* 0x000fc400078ec0ff */
[----:B------:R-:W-:Y:S02]  /*0370*/  MOV R22, 0x1 ;  /* 0x0000000100167802 */ /* 0x000fe40000000f00 */
[----:B------:R-:W-:Y:S01]  /*0380*/  SHF.R.S32.HI R7, RZ, 0x1f, R6 ;  /* 0x0000001fff077819 */ /* 0x000fe20000011406 */
[----:B------:R-:W-:Y:S01]  /*0390*/  IMAD.IADD R8, R3, 0x1, -R8 ;  /* 0x0000000103087824 */ /* 0x000fe200078e0a08 */
[----:B------:R-:W3:Y:S01]  /*03a0*/  LDC R13, c[0x0][0x140] ;  /* 0x00005000ff0d7b82 */ /* 0x000ee20000000800 */
[----:B------:R-:W-:Y:S02]  /*03b0*/  ISETP.NE.AND P3, PT, R5, RZ, PT ;  /* 0x000000ff0500720c */ /* 0x000fe40003f65270 */
[----:B------:R-:W-:Y:S02]  /*03c0*/  LEA.HI R7, R7, R6, RZ, 0x3 ;  /* 0x0000000607077211 */ /* 0x000fe400078f18ff */
[----:B-----5:R-:W-:Y:S02]  /*03d0*/  ISETP.NE.OR P0, PT, R0, RZ, !P0 ;  /* 0x000000ff0000720c */ /* 0x020fe40004705670 */
[----:B------:R-:W-:-:S02]  /*03e0*/  SHF.R.S32.HI R0, RZ, 0x3, R7 ;  /* 0x00000003ff007819 */ /* 0x000fc40000011407 */
[----:B------:R-:W-:Y:S02]  /*03f0*/  SHF.R.S32.HI R7, RZ, 0x1f, R7 ;  /* 0x0000001fff077819 */ /* 0x000fe40000011407 */
[----:B0-----:R-:W-:Y:S02]  /*0400*/  I2FP.F32.U32 R9, UR8 ;  /* 0x0000000800097c45 */ /* 0x001fe40008201000 */
[----:B------:R-:W-:-:S03]  /*0410*/  LEA.HI R7, R7, R0, RZ, 0x2 ;  /* 0x0000000007077211 */ /* 0x000fc600078f10ff */
[----:B------:R-:W-:Y:S01]  /*0420*/  FMUL R9, R9, UR4 ;  /* 0x0000000409097c20 */ /* 0x000fe20008400000 */
[----:B------:R-:W-:Y:S01]  /*0430*/  LOP3.LUT R7, R7, 0xfffffffc, RZ, 0xc0, !PT ;  /* 0xfffffffc07077812 */ /* 0x000fe200078ec0ff */
[----:B------:R-:W-:Y:S01]  /*0440*/  VOTEU.ALL UP0, P0 ;  /* 0x00000000003f7886 */ /* 0x000fe20000000000 */
[----:B-1----:R-:W-:Y:S01]  /*0450*/  I2FP.F32.U32 R3, R4 ;  /* 0x0000000400037245 */ /* 0x002fe20000201000 */
[----:B------:R-:W-:Y:S01]  /*0460*/  ULDC UR4, c[0x0][0x154] ;  /* 0x0000550000047ab9 */ /* 0x000fe20000000800 */
[----:B------:R-:W-:Y:S01]  /*0470*/  VOTEU.ALL UP1, P0 ;  /* 0x00000000003f7886 */ /* 0x000fe20000020000 */
[----:B------:R-:W0:Y:S01]  /*0480*/  F2I.U32.TRUNC.NTZ R9, R9 ;  /* 0x0000000900097305 */ /* 0x000e22000020f000 */
[----:B------:R-:W-:Y:S01]  /*0490*/  IMAD.IADD R7, R0, 0x1, -R7 ;  /* 0x0000000100077824 */ /* 0x000fe200078e0a07 */
[----:B------:R-:W1:Y:S01]  /*04a0*/  @!UP0 S2UR UR7, SR_CgaCtaId ;  /* 0x00000000000789c3 */ /* 0x000e620000008800 */
[----:B------:R-:W-:Y:S01]  /*04b0*/  FMUL R12, R3, UR4 ;  /* 0x00000004030c7c20 */ /* 0x000fe20008400000 */
[----:B------:R-:W-:Y:S01]  /*04c0*/  UMOV UR4, 0x20 ;  /* 0x0000002000047882 */ /* 0x000fe20000000000 */
[----:B------:R-:W-:Y:S01]  /*04d0*/  IMAD R8, R8, 0x4, R7 ;  /* 0x0000000408087824 */ /* 0x000fe200078e0207 */
[----:B------:R-:W-:Y:S01]  /*04e0*/  @!UP0 UMOV UR6, 0x400 ;  /* 0x0000040000068882 */ /* 0x000fe20000000000 */
[----:B------:R-:W-:-:S04]  /*04f0*/  @!UP0 UIADD3 UR4, -UR4, 0x100000, URZ ;  /* 0x0010000004048890 */ /* 0x000fc8000fffe13f */
[----:B------:R-:W-:Y:S02]  /*0500*/  @!UP0 USHF.L.U32 UR5, UR4, 0xb, URZ ;  /* 0x0000000b04058899 */ /* 0x000fe4000800063f */
[----:B------:R-:W-:Y:S01]  /*0510*/  @!UP0 USHF.L.U32 UR4, UR4, 0x1, URZ ;  /* 0x0000000104048899 */ /* 0x000fe2000800063f */
[----:B---3--:R-:W-:Y:S01]  /*0520*/  ISETP.EQ.U32.AND P2, PT, R13, 0x1, PT ;  /* 0x000000010d00780c */ /* 0x008fe20003f42070 */
[----:B------:R-:W3:Y:S01]  /*0530*/  F2I.U32.TRUNC.NTZ R12, R12 ;  /* 0x0000000c000c7305 */ /* 0x000ee2000020f000 */
[----:B------:R-:W-:Y:S01]  /*0540*/  LEA.HI R0, R8, R8, RZ, 0x1 ;  /* 0x0000000808007211 */ /* 0x000fe200078f08ff */
[----:B------:R-:W5:Y:S03]  /*0550*/  LDC R7, c[0x0][0x148] ;  /* 0x00005200ff077b82 */ /* 0x000f660000000800 */
[----:B------:R-:W-:Y:S01]  /*0560*/  LOP3.LUT R11, R0, 0xfffffffe, RZ, 0xc0, !PT ;  /* 0xfffffffe000b7812 */ /* 0x000fe200078ec0ff */
[----:B0-----:R-:W-:Y:S01]  /*0570*/  IMAD.MOV R15, RZ, RZ, -R9 ;  /* 0x000000ffff0f7224 */ /* 0x001fe200078e0a09 */
[----:B------:R-:W-:-:S03]  /*0580*/  SHF.R.S32.HI R9, RZ, 0x1f, R2 ;  /* 0x0000001fff097819 */ /* 0x000fc60000011402 */
[----:B--2---:R-:W-:Y:S01]  /*0590*/  IMAD R3, R10, R15, UR8 ;  /* 0x000000080a037e24 */ /* 0x004fe2000f8e020f */
[----:B------:R-:W-:Y:S01]  /*05a0*/  LEA.HI R9, R9, R2, RZ, 0x2 ;  /* 0x0000000209097211 */ /* 0x000fe200078f10ff */
[C---:B------:R-:W-:Y:S02]  /*05b0*/  IMAD.IADD R0, R8.reuse, 0x1, -R11 ;  /* 0x0000000108007824 */ /* 0x040fe400078e0a0b */
[----:B------:R-:W-:Y:S01]  /*05c0*/  IMAD.SHL.U32 R11, R8, 0x4, RZ ;  /* 0x00000004080b7824 */ /* 0x000fe200078e00ff */
[----:B------:R-:W-:Y:S01]  /*05d0*/  LOP3.LUT R9, R9, 0xfffffffc, RZ, 0xc0, !PT ;  /* 0xfffffffc09097812 */ /* 0x000fe200078ec0ff */
[----:B---3--:R-:W-:Y:S01]  /*05e0*/  IMAD.MOV R20, RZ, RZ, -R12 ;  /* 0x000000ffff147224 */ /* 0x008fe200078e0a0c */
[----:B------:R-:W-:Y:S01]  /*05f0*/  ISETP.NE.AND P4, PT, R0, R3, PT ;  /* 0x000000030000720c */ /* 0x000fe20003f85270 */
[----:B-1----:R-:W-:Y:S01]  /*0600*/  @!UP0 ULEA UR6, UR7, UR6, 0x18 ;  /* 0x0000000607068291 */ /* 0x002fe2000f8ec03f */
[----:B------:R-:W-:Y:S01]  /*0610*/  LOP3.LUT R152, R8, 0xc, R11, 0x78, !PT ;  /* 0x0000000c08987812 */ /* 0x000fe200078e780b */
[----:B------:R-:W-:Y:S01]  /*0620*/  IMAD.IADD R0, R2, 0x1, -R9 ;  /* 0x0000000102007824 */ /* 0x000fe200078e0a09 */
[----:B------:R-:W-:Y:S01]  /*0630*/  VOTEU.ALL UP0, P0 ;  /* 0x00000000003f7886 */ /* 0x000fe20000000000 */
[----:B------:R-:W-:Y:S01]  /*0640*/  LOP3.LUT P0, RZ, R6, 0x7, RZ, 0xc0, !PT ;  /* 0x0000000706ff7812 */ /* 0x000fe2000780c0ff */
[----:B------:R-:W-:-:S02]  /*0650*/  VIADD R6, R5, 0xffffffff ;  /* 0xffffffff05067836 */ /* 0x000fc40000000000 */
[----:B------:R-:W-:Y:S01]  /*0660*/  ISETP.NE.AND P1, PT, R0, 0x3, PT ;  /* 0x000000030000780c */ /* 0x000fe20003f25270 */
[----:B-----5:R-:W-:Y:S01]  /*0670*/  IMAD R9, R7, R20, R4 ;  /* 0x0000001407097224 */ /* 0x020fe200078e0204 */
[----:B------:R-:W-:Y:S02]  /*0680*/  ISETP.LT.U32.AND P0, PT, R152, 0x4, !P0 ;  /* 0x000000049800780c */ /* 0x000fe40004701070 */
[----:B------:R-:W-:Y:S01]  /*0690*/  ISETP.EQ.OR P1, PT, R0, RZ, !P1 ;  /* 0x000000ff0000720c */ /* 0x000fe20004f22670 */
[----:B------:R-:W0:Y:S02]  /*06a0*/  FENCE.VIEW.ASYNC.S ;  /* 0x00000000000073c6 */ /* 0x000e240000000000 */
[----:B0-----:R0:W1:Y:S01]  /*06b0*/  @!UP0 SYNCS.EXCH.64 URZ, [UR6+0x30], UR4 ;  /* 0x00003004063f85b2 */ /* 0x0010620008000100 */
[----:B------:R-:W-:Y:S02]  /*06c0*/  @P4 LEA.HI R2, R152, R152, RZ, 0x1 ;  /* 0x0000009898024211 */ /* 0x000fe400078f08ff */
[----:B------:R-:W-:-:S02]  /*06d0*/  ISETP.EQ.AND P1, PT, R5, RZ, P1 ;  /* 0x000000ff0500720c */ /* 0x000fc40000f22270 */
[----:B------:R-:W-:Y:S02]  /*06e0*/  @P4 SHF.R.S32.HI R2, RZ, 0x1, R2 ;  /* 0x00000001ff024819 */ /* 0x000fe40000011402 */
[----:B------:R-:W-:Y:S02]  /*06f0*/  ISETP.GE.U32.AND P6, PT, R6, 0x2, PT ;  /* 0x000000020600780c */ /* 0x000fe40003fc6070 */
[----:B------:R-:W-:Y:S02]  /*0700*/  @P4 ISETP.NE.AND P5, PT, R2, R9, PT ;  /* 0x000000090200420c */ /* 0x000fe40003fa5270 */
[----:B------:R-:W-:Y:S02]  /*0710*/  SEL R9, RZ, 0x1, !P0 ;  /* 0x00000001ff097807 */ /* 0x000fe40004000000 */
[----:B------:R-:W-:Y:S02]  /*0720*/  @P4 SEL R22, RZ, 0x1, P5 ;  /* 0x00000001ff164807 */ /* 0x000fe40002800000 */
[----:B------:R-:W-:Y:S01]  /*0730*/  SEL R19, RZ, 0x1, !P1 ;  /* 0x00000001ff137807 */ /* 0x000fe20004800000 */
[----:B------:R0:W2:Y:S01]  /*0740*/  @!UP1 SYNCS.EXCH.64 URZ, [UR6+0x38], UR4 ;  /* 0x00003804063f95b2 */ /* 0x0000a20008000100 */
[----:B------:R-:W-:Y:S01]  /*0750*/  LOP3.LUT R22, R22, R9, RZ, 0xc0, !PT ;  /* 0x0000000916167212 */ /* 0x000fe200078ec0ff */
[----:B------:R-:W-:Y:S01]  /*0760*/  NOP ;  /* 0x0000000000007918 */ /* 0x000fe20000000000 */
[----:B------:R-:W-:Y:S01]  /*0770*/  SEL R19, R19, 0x2, P6 ;  /* 0x0000000213137807 */ /* 0x000fe20003000000 */
[----:B------:R-:W-:Y:S06]  /*0780*/  @!P2 BRA `(.L_x_3) ;  /* 0x000000000008a947 */ /* 0x000fec0003800000 */
[----:B-12-4-:R-:W-:Y:S01]  /*0790*/  UCGABAR_ARV ;  /* 0x00000000000079c7 */ /* 0x016fe20008000000 */
[----:B------:R-:W-:Y:S05]  /*07a0*/  BRA `(.L_x_4) ;  /* 0x0000000000047947 */ /* 0x000fea0003800000 */
.L_x_3:
[----:B-12-4-:R-:W-:Y:S01]  /*07b0*/  NOP ;  /* 0x0000000000007918 */ /* 0x016fe20000000000 */
.L_x_4:
[----:B------:R-:W1:Y:S01]  /*07c0*/  LDC R2, c[0x0][0x65c] ;  /* 0x00019700ff027b82 */ /* 0x000e620000000800 */
[----:B------:R-:W-:Y:S02]  /*07d0*/  IMAD.U32 R8, RZ, RZ, UR8 ;  /* 0x00000008ff087e24 */ /* 0x000fe4000f8e00ff */
[----:B------:R-:W-:Y:S01]  /*07e0*/  IMAD.MOV.U32 R9, RZ, RZ, RZ ;  /* 0x000000ffff097224 */ /* 0x000fe200078e00ff */
[----:B-1----:R-:W-:-:S04]  /*07f0*/  ISETP.NE.AND P1, PT, R2, 0x1, PT ;  /* 0x000000010200780c */ /* 0x002fc80003f25270 */
[----:B------:R-:W-:-:S09]  /*0800*/  P2R R5, PR, RZ, 0x2 ;  /* 0x00000002ff057803 */ /* 0x000fd20000000000 */
[----:B------:R-:W1:Y:S01]  /*0810*/  @P1 LDC R17, c[0x0][0x10] ;  /* 0x00000400ff111b82 */ /* 0x000e620000000800 */
[----:B------:R-:W-:Y:S02]  /*0820*/  @P1 IMAD.MOV.U32 R5, RZ, RZ, RZ ;  /* 0x000000ffff051224 */ /* 0x000fe400078e00ff */
[----:B------:R-:W-:-:S05]  /*0830*/  @P1 IMAD.MOV.U32 R13, RZ, RZ, RZ ;  /* 0x000000ffff0d1224 */ /* 0x000fca00078e00ff */
[----:B------:R-:W2:Y:S01]  /*0840*/  @!P1 LDC R11, c[0x0][0xc] ;  /* 0x00000300ff0b9b82 */ /* 0x000ea20000000800 */
[----:B-1----:R-:W-:-:S04]  /*0850*/  @P1 IMAD.WIDE.U32 R16, R17, UR8, R4 ;  /* 0x0000000811101c25 */ /* 0x002fc8000f8e0004 */
[----:B------:R-:W-:Y:S02]  /*0860*/  @P1 IMAD.IADD R17, R17, 0x1, R13 ;  /* 0x0000000111111824 */ /* 0x000fe400078e020d */
[----:B--2---:R-:W-:-:S04]  /*0870*/  @!P1 IMAD.WIDE.U32 R8, R4, R11, R8 ;  /* 0x0000000b04089225 */ /* 0x004fc800078e0008 */
[----:B------:R-:W-:Y:S02]  /*0880*/  @!P1 IMAD.MOV.U32 R16, RZ, RZ, R8 ;  /* 0x000000ffff109224 */ /* 0x000fe400078e0008 */
[----:B------:R-:W-:Y:S01]  /*0890*/  @!P1 IMAD.MOV.U32 R17, RZ, RZ, R9 ;  /* 0x000000ffff119224 */ /* 0x000fe200078e0009 */
[----:B------:R-:W-:Y:S06]  /*08a0*/  @!P2 BRA `(.L_x_5) ;  /* 0x00000000000ca947 */ /* 0x000fec0003800000 */
[----:B------:R-:W-:Y:S01]  /*08b0*/  UCGABAR_WAIT ;  /* 0x0000000000007dc7 */ /* 0x000fe20008000000 */
[----:B------:R-:W-:Y:S01]  /*08c0*/  CCTL.IVALL ;  /* 0x00000000ff00798f */ /* 0x000fe20002000000 */
[----:B------:R-:W-:Y:S05]  /*08d0*/  BRA `(.L_x_6) ;  /* 0x0000000000047947 */ /* 0x000fea0003800000 */
.L_x_5:
[----:B------:R-:W-:Y:S06]  /*08e0*/  BAR.SYNC.DEFER_BLOCKING 0x0 ;  /* 0x0000000000007b1d */ /* 0x000fec0000010000 */
.L_x_6:
[----:B------:R-:W-:Y:S05]  /*08f0*/  @!P3 BRA `(.L_x_7) ;  /* 0x000000a800fcb947 */ /* 0x000fea0003800000 */
[----:B------:R-:W-:-:S13]  /*0900*/  ISETP.GT.U32.AND P0, PT, R6, 0x1, PT ;  /* 0x000000010600780c */ /* 0x000fda0003f04070 */
[----:B0-----:R-:W-:Y:S05]  /*0910*/  @P0 EXIT ;  /* 0x000000000000094d */ /* 0x001fea0003800000 */
[----:B------:R-:W-:Y:S01]  /*0920*/  ULDC.64 UR4, c[0x0][0x650] ;  /* 0x0001940000047ab9 */ /* 0x000fe20000000a00 */
[----:B------:R-:W-:Y:S01]  /*0930*/  PRMT R0, RZ, 0x7610, R0 ;  /* 0x00007610ff007816 */ /* 0x000fe20000000000 */
[----:B------:R-:W-:Y:S01]  /*0940*/  IMAD.MOV.U32 R154, RZ, RZ, -0x1 ;  /* 0xffffffffff9a7424 */ /* 0x000fe200078e00ff */
[----:B------:R-:W-:Y:S01]  /*0950*/  ISETP.GE.U32.AND P0, PT, R16, UR4, PT ;  /* 0x0000000410007c0c */ /* 0x000fe2000bf06070 */
[----:B------:R-:W-:Y:S01]  /*0960*/  IMAD.MOV.U32 R23, RZ, RZ, -0x1 ;  /* 0xffffffffff177424 */ /* 0x000fe200078e00ff */
[----:B------:R-:W-:Y:S02]  /*0970*/  MOV R153, 0xffffffff ;  /* 0xffffffff00997802 */ /* 0x000fe40000000f00 */
[----:B------:R-:W-:-:S13]  /*0980*/  ISETP.GE.U32.AND.EX P0, PT, R17, UR5, PT, P0 ;  /* 0x0000000511007c0c */ /* 0x000fda000bf06100 */
[----:B------:R-:W-:Y:S05]  /*0990*/  @P0 BRA `(.L_x_8) ;  /* 0x00000004002c0947 */ /* 0x000fea0003800000 */
[----:B------:R-:W0:Y:S01]  /*09a0*/  LDC.64 R24, c[0x0][0x628] ;  /* 0x00018a00ff187b82 */ /* 0x000e220000000a00 */
[----:B------:R-:W-:Y:S02]  /*09b0*/  IMAD.MOV.U32 R8, RZ, RZ, R16 ;  /* 0x000000ffff087224 */ /* 0x000fe400078e0010 */
[----:B------:R-:W-:-:S05]  /*09c0*/  IMAD.MOV.U32 R9, RZ, RZ, R17 ;  /* 0x000000ffff097224 */ /* 0x000fca00078e0011 */
[----:B------:R-:W1:Y:S08]  /*09d0*/  LDC R0, c[0x0][0x630] ;  /* 0x00018c00ff007b82 */ /* 0x000e700000000800 */
[----:B------:R-:W2:Y:S01]  /*09e0*/  LDC.64 R26, c[0x0][0x620] ;  /* 0x00018800ff1a7b82 */ /* 0x000ea20000000a00 */
[----:B0-----:R-:W-:-:S04]  /*09f0*/  ISETP.NE.U32.AND P0, PT, R24, RZ, PT ;  /* 0x000000ff1800720c */ /* 0x001fc80003f05070 */
[----:B------:R-:W-:-:S13]  /*0a00*/  ISETP.NE.AND.EX P0, PT, R25, RZ, PT, P0 ;  /* 0x000000ff1900720c */ /* 0x000fda0003f05300 */
[----:B-12---:R-:W-:Y:S05]  /*0a10*/  @!P0 BRA `(.L_x_9) ;  /* 0x0000000000288947 */ /* 0x006fea0003800000 */
[----:B------:R-:W0:Y:S02]  /*0a20*/  LDC R13, c[0x0][0x634] ;  /* 0x00018d00ff0d7b82 */ /* 0x000e240000000800 */
[----:B0-----:R-:W-:-:S05]  /*0a30*/  IADD3 R13, P0, R16, R13, RZ ;  /* 0x0000000d100d7210 */ /* 0x001fca0007f1e0ff */
[----:B------:R-:W-:-:S04]  /*0a40*/  IMAD.X R15, RZ, RZ, R17, P0 ;  /* 0x000000ffff0f7224 */ /* 0x000fc800000e0611 */
[----:B------:R-:W-:-:S04]  /*0a50*/  IMAD.WIDE.U32 R8, R15, R24, RZ ;  /* 0x000000180f087225 */ /* 0x000fc800078e00ff */
[----:B------:R-:W-:-:S04]  /*0a60*/  IMAD.WIDE.U32 R10, P0, R13, R25, R8 ;  /* 0x000000190d0a7225 */ /* 0x000fc80007800008 */
[----:B------:R-:W-:-:S04]  /*0a70*/  IMAD.WIDE.U32 R8, R13, R24, RZ ;  /* 0x000000180d087225 */ /* 0x000fc800078e00ff */
[----:B------:R-:W-:Y:S01]  /*0a80*/  IMAD.X R13, RZ, RZ, RZ, P0 ;  /* 0x000000ffff0d7224 */ /* 0x000fe200000e06ff */
[----:B------:R-:W-:Y:S01]  /*0a90*/  IADD3 RZ, P0, R9, R10, RZ ;  /* 0x0000000a09ff7210 */ /* 0x000fe20007f1e0ff */
[----:B------:R-:W-:-:S04]  /*0aa0*/  IMAD.MOV.U32 R12, RZ, RZ, R11 ;  /* 0x000000ffff0c7224 */ /* 0x000fc800078e000b */
[----:B------:R-:W-:-:S08]  /*0ab0*/  IMAD.WIDE.U32.X R8, R15, R25, R12, P0 ;  /* 0x000000190f087225 */ /* 0x000fd000000e040c */
.L_x_9:
[----:B------:R-:W0:Y:S01]  /*0ac0*/  LDC.64 R24, c[0x0][0x640] ;  /* 0x00019000ff187b82 */ /* 0x000e220000000a00 */
[--C-:B------:R-:W-:Y:S01]  /*0ad0*/  SHF.R.U64 R28, R8, R0, R9.reuse ;  /* 0x00000000081c7219 */ /* 0x100fe20000001209 */
[----:B------:R-:W-:Y:S01]  /*0ae0*/  IMAD R30, R7, R20, R4 ;  /* 0x00000014071e7224 */ /* 0x000fe200078e0204 */
[----:B------:R-:W-:Y:S01]  /*0af0*/  SHF.R.U32.HI R0, RZ, R0, R9 ;  /* 0x00000000ff007219 */ /* 0x000fe20000011609 */
[----:B------:R-:W-:Y:S01]  /*0b00*/  IMAD.MOV.U32 R21, RZ, RZ, 0x1 ;  /* 0x00000001ff157424 */ /* 0x000fe200078e00ff */
[----:B------:R-:W-:-:S03]  /*0b10*/  IADD3 R5, P0, RZ, -R28, RZ ;  /* 0x8000001cff057210 */ /* 0x000fc60007f1e0ff */
[----:B------:R-:W1:Y:S02]  /*0b20*/  LDC R6, c[0x0][0x618] ;  /* 0x00018600ff067b82 */ /* 0x000e640000000800 */
[----:B------:R-:W-:-:S04]  /*0b30*/  IMAD.X R9, RZ, RZ, ~R0, P0 ;  /* 0x000000ffff097224 */ /* 0x000fc800000e0e00 */
[-C--:B------:R-:W-:Y:S02]  /*0b40*/  IMAD R0, R9, R26.reuse, RZ ;  /* 0x0000001a09007224 */ /* 0x080fe400078e02ff */
[----:B------:R-:W2:Y:S01]  /*0b50*/  LDC R11, c[0x0][0x608] ;  /* 0x00018200ff0b7b82 */ /* 0x000ea20000000800 */
[----:B------:R-:W-:-:S04]  /*0b60*/  IMAD.WIDE.U32 R8, R5, R26, R16 ;  /* 0x0000001a05087225 */ /* 0x000fc800078e0010 */
[----:B------:R-:W-:-:S03]  /*0b70*/  IMAD R5, R5, R27, R0 ;  /* 0x0000001b05057224 */ /* 0x000fc600078e0200 */
[----:B------:R-:W3:Y:S01]  /*0b80*/  LDC R12, c[0x0][0x658] ;  /* 0x00019600ff0c7b82 */ /* 0x000ee20000000800 */
[----:B0-----:R-:W-:Y:S02]  /*0b90*/  ISETP.NE.U32.AND P0, PT, R24, RZ, PT ;  /* 0x000000ff1800720c */ /* 0x001fe40003f05070 */
[----:B------:R-:W-:Y:S01]  /*0ba0*/  IADD3 R5, R9, R5, RZ ;  /* 0x0000000509057210 */ /* 0x000fe20007ffe0ff */
[----:B------:R-:W-:Y:S01]  /*0bb0*/  IMAD.MOV.U32 R9, RZ, RZ, -0x1 ;  /* 0xffffffffff097424 */ /* 0x000fe200078e00ff */
[----:B------:R-:W-:-:S03]  /*0bc0*/  ISETP.NE.AND.EX P0, PT, R25, RZ, PT, P0 ;  /* 0x000000ff1900720c */ /* 0x000fc60003f05300 */
[----:B------:R-:W0:Y:S01]  /*0bd0*/  LDC R15, c[0x0][0x600] ;  /* 0x00018000ff0f7b82 */ /* 0x000e220000000800 */
[-CC-:B-1----:R-:W-:Y:S02]  /*0be0*/  SHF.R.U64 R13, R8, R6.reuse, R5.reuse ;  /* 0x00000006080d7219 */ /* 0x182fe40000001205 */
[----:B------:R-:W-:-:S05]  /*0bf0*/  SHF.R.U32.HI R0, RZ, R6, R5 ;  /* 0x00000006ff007219 */ /* 0x000fca0000011605 */
[----:B------:R-:W1:Y:S01]  /*0c00*/  LDC R14, c[0x0][0x648] ;  /* 0x00019200ff0e7b82 */ /* 0x000e620000000800 */
[-CC-:B--2---:R-:W-:Y:S02]  /*0c10*/  SHF.R.U64 R27, R13, R11.reuse, R0.reuse ;  /* 0x0000000b0d1b7219 */ /* 0x184fe40000001200 */
[----:B------:R-:W-:-:S05]  /*0c20*/  SHF.R.U32.HI R5, RZ, R11, R0 ;  /* 0x0000000bff057219 */ /* 0x000fca0000011600 */
[----:B------:R-:W2:Y:S01]  /*0c30*/  LDC R26, c[0x0][0x638] ;  /* 0x00018e00ff1a7b82 */ /* 0x000ea20000000800 */
[-CC-:B---3--:R-:W-:Y:S02]  /*0c40*/  SHF.R.U64 R20, R27, R12.reuse, R5.reuse ;  /* 0x0000000c1b147219 */ /* 0x188fe40000001205 */
[-C--:B------:R-:W-:Y:S02]  /*0c50*/  SHF.L.U32 R0, R9, R12.reuse, RZ ;  /* 0x0000000c09007219 */ /* 0x080fe400000006ff */
[----:B------:R-:W-:Y:S01]  /*0c60*/  SHF.R.U32.HI R5, RZ, R12, R5 ;  /* 0x0000000cff057219 */ /* 0x000fe20000011605 */
[----:B------:R-:W-:Y:S01]  /*0c70*/  IMAD.MOV.U32 R4, RZ, RZ, R20 ;  /* 0x000000ffff047224 */ /* 0x000fe200078e0014 */
[----:B------:R-:W-:Y:S01]  /*0c80*/  LOP3.LUT R10, RZ, R0, RZ, 0x33, !PT ;  /* 0x00000000ff0a7212 */ /* 0x000fe200078e33ff */
[----:B------:R-:W3:Y:S01]  /*0c90*/  LDC R23, c[0x0][0x610] ;  /* 0x00018400ff177b82 */ /* 0x000ee20000000800 */
[----:B------:R-:W-:Y:S05]  /*0ca0*/  @!P0 BRA `(.L_x_10) ;  /* 0x0000000000288947 */ /* 0x000fea0003800000 */
[----:B------:R-:W4:Y:S02]  /*0cb0*/  LDC R9, c[0x0][0x64c] ;  /* 0x00019300ff097b82 */ /* 0x000f240000000800 */
[----:B----4-:R-:W-:-:S05]  /*0cc0*/  IADD3 R9, P0, R20, R9, RZ ;  /* 0x0000000914097210 */ /* 0x010fca0007f1e0ff */
        /* <DEDUP_REMOVED lines=8> */
.L_x_10:
[----:B-1----:R-:W-:Y:S01]  /*0d50*/  SHF.R.U64 R4, R4, R14, R5 ;  /* 0x0000000e04047219 */ /* 0x002fe20000001205 */
[----:B0-----:R-:W-:Y:S01]  /*0d60*/  VIADD R6, R15, 0xffffffff ;  /* 0xffffffff0f067836 */ /* 0x001fe20000000000 */
[----:B------:R-:W-:Y:S02]  /*0d70*/  SHF.L.U32 R0, R21, R12, RZ ;  /* 0x0000000c15007219 */ /* 0x000fe400000006ff */
[----:B------:R-:W-:Y:S01]  /*0d80*/  LOP3.LUT R5, R27, R10, RZ, 0xc0, !PT ;  /* 0x0000000a1b057212 */ /* 0x000fe200078ec0ff */
[----:B------:R-:W-:Y:S01]  /*0d90*/  IMAD.MOV R7, RZ, RZ, -R4 ;  /* 0x000000ffff077224 */ /* 0x000fe200078e0a04 */
[----:B------:R-:W-:Y:S02]  /*0da0*/  SEL R3, R3, R30, !P1 ;  /* 0x0000001e03037207 */ /* 0x000fe40004800000 */
[----:B------:R-:W-:Y:S01]  /*0db0*/  LOP3.LUT R6, R13, R6, RZ, 0xc0, !PT ;  /* 0x000000060d067212 */ /* 0x000fe200078ec0ff */
[----:B------:R-:W-:Y:S01]  /*0dc0*/  IMAD R4, R0, R4, R5 ;  /* 0x0000000400047224 */ /* 0x000fe200078e0205 */
[----:B------:R-:W-:Y:S01]  /*0dd0*/  MOV R5, 0x1 ;  /* 0x0000000100057802 */ /* 0x000fe20000000f00 */
[----:B--2---:R-:W-:-:S02]  /*0de0*/  IMAD R0, R7, R26, R20 ;  /* 0x0000001a07007224 */ /* 0x004fc400078e0214 */
[----:B---3--:R-:W-:Y:S02]  /*0df0*/  IMAD R3, R4, R23, R3 ;  /* 0x0000001704037224 */ /* 0x008fe400078e0203 */
[----:B------:R-:W-:Y:S01]  /*0e00*/  IMAD R4, R0, R15, R6 ;  /* 0x0000000f00047224 */ /* 0x000fe200078e0206 */
[----:B------:R-:W-:Y:S01]  /*0e10*/  PRMT R0, R5, 0x7610, R0 ;  /* 0x0000761005007816 */ /* 0x000fe20000000000 */
[----:B------:R-:W-:-:S03]  /*0e20*/  IMAD.MOV.U32 R23, RZ, RZ, R28 ;  /* 0x000000ffff177224 */ /* 0x000fc600078e001c */
[----:B------:R-:W-:Y:S02]  /*0e30*/  SEL R154, R4, R3, !P1 ;  /* 0x00000003049a7207 */ /* 0x000fe40004800000 */
[----:B------:R-:W-:-:S07]  /*0e40*/  SEL R153, R3, R4, !P1 ;  /* 0x0000000403997207 */ /* 0x000fce0004800000 */
.L_x_8:
[----:B------:R-:W-:-:S08]  /*0e50*/  NOP ;  /* 0x0000000000007918 */ /* 0x000fd00000000000 */
[----:B------:R-:W0:Y:S02]  /*0e60*/  USETMAXREG.TRY_ALLOC.CTAPOOL UP0, 0xe8 ;  /* 0x000000e8000079c8 */ /* 0x000e240008000600 */
[----:B0-----:R-:W-:-:S13]  /*0e70*/  PLOP3.LUT P0, PT, PT, PT, UP0, 0x80, 0x0 ;  /* 0x000000000000781c */ /* 0x001fda0003f0f008 */
[----:B------:R-:W-:Y:S05]  /*0e80*/  @!P0 BRA `(.L_x_8) ;  /* 0xfffffffc00f08947 */ /* 0x000fea000383ffff */
[----:B------:R-:W-:Y:S01]  /*0e90*/  ULDC.64 UR4, c[0x0][0x598] ;  /* 0x0001660000047ab9 */ /* 0x000fe20000000a00 */
[----:B------:R-:W-:Y:S01]  /*0ea0*/  ULDC.64 UR36, c[0x0][0x208] ;  /* 0x0000820000247ab9 */ /* 0x000fe20000000a00 */
[----:B------:R-:W-:-:S04]  /*0eb0*/  ISETP.NE.U32.AND P0, PT, RZ, UR4, PT ;  /* 0x00000004ff007c0c */ /* 0x000fc8000bf05070 */
[----:B------:R-:W-:-:S13]  /*0ec0*/  ISETP.NE.AND.EX P0, PT, RZ, UR5, PT, P0 ;  /* 0x00000005ff007c0c */ /* 0x000fda000bf05300 */
[----:B------:R-:W-:Y:S05]  /*0ed0*/  @!P0 BRA `(.L_x_11) ;  /* 0x00000000001c8947 */ /* 0x000fea0003800000 */
[----:B------:R-:W0:Y:S02]  /*0ee0*/  LDC.64 R4, c[0x0][0x598] ;  /* 0x00016600ff047b82 */ /* 0x000e240000000a00 */
[----:B0-----:R-:W2:Y:S02]  /*0ef0*/  LDG.E.64 R4, desc[UR36][R4.64] ;  /* 0x0000002404047981 */ /* 0x001ea4000c1e1b00 */
[----:B--2---:R-:W-:-:S04]  /*0f00*/  ISETP.NE.U32.AND P0, PT, R4, RZ, PT ;  /* 0x000000ff0400720c */ /* 0x004fc80003f05070 */
[----:B------:R-:W-:-:S13]  /*0f10*/  ISETP.NE.AND.EX P0, PT, R5, RZ, PT, P0 ;  /* 0x000000ff0500720c */ /* 0x000fda0003f05300 */
[----:B------:R-:W-:Y:S05]  /*0f20*/  @!P0 BRA `(.L_x_11) ;  /* 0x0000000000088947 */ /* 0x000fea0003800000 */
[----:B------:R0:W5:Y:S01]  /*0f30*/  LD.E R155, desc[UR36][R4.64] ;  /* 0x00000024049b7980 */ /* 0x000162000c101900 */
[----:B------:R-:W-:Y:S05]  /*0f40*/  BRA `(.L_x_12) ;  /* 0x0000000000247947 */ /* 0x000fea0003800000 */
.L_x_11:
[----:B------:R-:W-:Y:S02]  /*0f50*/  ULDC.64 UR4, c[0x0][0x588] ;  /* 0x0001620000047ab9 */ /* 0x000fe40000000a00 */
[----:B------:R-:W-:-:S04]  /*0f60*/  ISETP.NE.U32.AND P0, PT, RZ, UR4, PT ;  /* 0x00000004ff007c0c */ /* 0x000fc8000bf05070 */
[----:B------:R-:W-:-:S13]  /*0f70*/  ISETP.NE.AND.EX P0, PT, RZ, UR5, PT, P0 ;  /* 0x00000005ff007c0c */ /* 0x000fda000bf05300 */
[----:B------:R-:W-:Y:S05]  /*0f80*/  @!P0 BRA `(.L_x_13) ;  /* 0x00000000000c8947 */ /* 0x000fea0003800000 */
[----:B------:R-:W0:Y:S02]  /*0f90*/  LDC.64 R4, c[0x0][0x588] ;  /* 0x00016200ff047b82 */ /* 0x000e240000000a00 */
[----:B0-----:R1:W5:Y:S01]  /*0fa0*/  LDG.E R155, desc[UR36][R4.64] ;  /* 0x00000024049b7981 */ /* 0x001362000c1e1900 */
[----:B------:R-:W-:Y:S05]  /*0fb0*/  BRA `(.L_x_12) ;  /* 0x0000000000087947 */ /* 0x000fea0003800000 */
.L_x_13:
[----:B------:R-:W-:Y:S02]  /*0fc0*/  ULDC UR4, c[0x0][0x580] ;  /* 0x0001600000047ab9 */ /* 0x000fe40000000800 */
[----:B------:R-:W-:-:S07]  /*0fd0*/  IMAD.U32 R155, RZ, RZ, UR4 ;  /* 0x00000004ff9b7e24 */ /* 0x000fce000f8e00ff */
.L_x_12:
[----:B------:R-:W-:Y:S02]  /*0fe0*/  ULDC.64 UR4, c[0x0][0x5a0] ;  /* 0x0001680000047ab9 */ /* 0x000fe40000000a00 */
[----:B------:R-:W-:-:S04]  /*0ff0*/  ISETP.NE.U32.AND P0, PT, RZ, UR4, PT ;  /* 0x00000004ff007c0c */ /* 0x000fc8000bf05070 */
[----:B------:R-:W-:-:S13]  /*1000*/  ISETP.NE.AND.EX P0, PT, RZ, UR5, PT, P0 ;  /* 0x00000005ff007c0c */ /* 0x000fda000bf05300 */
[----:B------:R-:W-:Y:S05]  /*1010*/  @!P0 BRA `(.L_x_14) ;  /* 0x00000000001c8947 */ /* 0x000fea0003800000 */
[----:B01----:R-:W0:Y:S02]  /*1020*/  LDC.64 R4, c[0x0][0x5a0] ;  /* 0x00016800ff047b82 */ /* 0x003e240000000a00 */
[----:B0-----:R-:W2:Y:S02]  /*1030*/  LDG.E.64 R4, desc[UR36][R4.64] ;  /* 0x0000002404047981 */ /* 0x001ea4000c1e1b00 */
[----:B--2---:R-:W-:-:S04]  /*1040*/  ISETP.NE.U32.AND P0, PT, R4, RZ, PT ;  /* 0x000000ff0400720c */ /* 0x004fc80003f05070 */
[----:B------:R-:W-:-:S13]  /*1050*/  ISETP.NE.AND.EX P0, PT, R5, RZ, PT, P0 ;  /* 0x000000ff0500720c */ /* 0x000fda0003f05300 */
[----:B------:R-:W-:Y:S05]  /*1060*/  @!P0 BRA `(.L_x_14) ;  /* 0x0000000000088947 */ /* 0x000fea0003800000 */
[----:B------:R0:W5:Y:S01]  /*1070*/  LD.E R156, desc[UR36][R4.64] ;  /* 0x00000024049c7980 */ /* 0x000162000c101900 */
[----:B------:R-:W-:Y:S05]  /*1080*/  BRA `(.L_x_15) ;  /* 0x0000000000247947 */ /* 0x000fea0003800000 */
.L_x_14:
[----:B------:R-:W-:Y:S02]  /*1090*/  ULDC.64 UR4, c[0x0][0x590] ;  /* 0x0001640000047ab9 */ /* 0x000fe40000000a00 */
[----:B------:R-:W-:-:S04]  /*10a0*/  ISETP.NE.U32.AND P0, PT, RZ, UR4, PT ;  /* 0x00000004ff007c0c */ /* 0x000fc8000bf05070 */
[----:B------:R-:W-:-:S13]  /*10b0*/  ISETP.NE.AND.EX P0, PT, RZ, UR5, PT, P0 ;  /* 0x00000005ff007c0c */ /* 0x000fda000bf05300 */
[----:B------:R-:W-:Y:S05]  /*10c0*/  @!P0 BRA `(.L_x_16) ;  /* 0x00000000000c8947 */ /* 0x000fea0003800000 */
[----:B------:R-:W2:Y:S02]  /*10d0*/  LDC.64 R156, c[0x0][0x590] ;  /* 0x00016400ff9c7b82 */ /* 0x000ea40000000a00 */
[----:B--2---:R2:W5:Y:S01]  /*10e0*/  LDG.E R156, desc[UR36][R156.64] ;  /* 0x000000249c9c7981 */ /* 0x004562000c1e1900 */
[----:B------:R-:W-:Y:S05]  /*10f0*/  BRA `(.L_x_15) ;  /* 0x0000000000087947 */ /* 0x000fea0003800000 */
.L_x_16:
[----:B------:R-:W-:Y:S02]  /*1100*/  ULDC UR4, c[0x0][0x584] ;  /* 0x0001610000047ab9 */ /* 0x000fe40000000800 */
[----:B------:R-:W-:-:S07]  /*1110*/  IMAD.U32 R156, RZ, RZ, UR4 ;  /* 0x00000004ff9c7e24 */ /* 0x000fce000f8e00ff */
.L_x_15:
[----:B------:R-:W-:-:S13]  /*1120*/  LOP3.LUT P0, RZ, R0, 0xff, RZ, 0xc0, !PT ;  /* 0x000000ff00ff7812 */ /* 0x000fda000780c0ff */
[----:B------:R-:W-:Y:S05]  /*1130*/  @!P0 EXIT ;  /* 0x000000000000894d */ /* 0x000fea0003800000 */
[----:B------:R-:W-:Y:S01]  /*1140*/  ULDC UR4, c[0x0][0x28c] ;  /* 0x0000a30000047ab9 */ /* 0x000fe20000000800 */
[----:B------:R-:W-:Y:S01]  /*1150*/  LOP3.LUT R166, R19, 0x1, RZ, 0xfc, !PT ;  /* 0x0000000113a67812 */ /* 0x000fe200078efcff */
[----:B------:R-:W-:Y:S01]  /*1160*/  UIADD3 UR4, UR4, 0x7f, URZ ;  /* 0x0000007f04047890 */ /* 0x000fe2000fffe03f */
[----:B------:R-:W-:Y:S01]  /*1170*/  UMOV UR38, URZ ;  /* 0x0000003f00267c82 */ /* 0x000fe20008000000 */
[----:B------:R-:W-:Y:S02]  /*1180*/  UMOV UR39, URZ ;  /* 0x0000003f00277c82 */ /* 0x000fe40008000000 */
[----:B------:R-:W-:-:S04]  /*1190*/  USHF.R.S32.HI UR5, URZ, 0x1f, UR4 ;  /* 0x0000001f3f057899 */ /* 0x000fc80008011404 */
[----:B------:R-:W-:-:S04]  /*11a0*/  ULEA.HI UR5, UR5, UR4, URZ, 0x7 ;  /* 0x0000000405057291 */ /* 0x000fc8000f8f383f */
[----:B------:R-:W-:-:S12]  /*11b0*/  USHF.R.S32.HI UR40, URZ, 0x7, UR5 ;  /* 0x000000073f287899 */ /* 0x000fd80008011405 */
.L_x_288:
[----:B------:R-:W-:Y:S01]  /*11c0*/  LOP3.LUT R0, R18, 0x80, RZ, 0xc0, !PT ;  /* 0x0000008012007812 */ /* 0x000fe200078ec0ff */
[----:B---3--:R-:W3:Y:S01]  /*11d0*/  S2UR UR7, SR_CgaCtaId ;  /* 0x00000000000779c3 */ /* 0x008ee20000008800 */
[----:B------:R-:W-:Y:S02]  /*11e0*/  UMOV UR6, 0x400 ;  /* 0x0000040000067882 */ /* 0x000fe40000000000 */
[----:B------:R-:W-:-:S06]  /*11f0*/  SHF.R.U32.HI R0, RZ, 0x7, R0 ;  /* 0x00000007ff007819 */ /* 0x000fcc0000011600 */
[----:B----4-:R-:W4:Y:S01]  /*1200*/  SHFL.IDX PT, R0, R0, RZ, 0x1f ;  /* 0x00001fff00007589 */ /* 0x010f2200000e0000 */
[----:B---3--:R-:W-:Y:S01]  /*1210*/  ULEA UR6, UR7, UR6, 0x18 ;  /* 0x0000000607067291 */ /* 0x008fe2000f8ec03f */
[----:B----4-:R-:W-:-:S13]  /*1220*/  R2UR UR4, R0 ;  /* 0x00000000000472ca */ /* 0x010fda00000e0000 */
[----:B------:R-:W-:-:S04]  /*1230*/  ULEA.HI UR5, UR4, UR4, URZ, 0x1 ;  /* 0x0000000404057291 */ /* 0x000fc8000f8f083f */
[----:B------:R-:W-:-:S04]  /*1240*/  ULOP3.LUT UR5, UR5, 0x7fffe, URZ, 0xc0, !UPT ;  /* 0x0007fffe05057892 */ /* 0x000fc8000f8ec03f */
[----:B------:R-:W-:-:S03]  /*1250*/  UIADD3 UR5, UR4, -UR5, URZ ;  /* 0x8000000504057290 */ /* 0x000fc6000fffe03f */
[----:B------:R-:W-:Y:S01]  /*1260*/  ULDC UR4, c[0x0][0x28c] ;  /* 0x0000a30000047ab9 */ /* 0x000fe20000000800 */
[----:B------:R-:W-:Y:S01]  /*1270*/  ULEA UR5, UR5, UR6, 0xd ;  /* 0x0000000605057291 */ /* 0x000fe2000f8e683f */
[----:B------:R-:W-:-:S03]  /*1280*/  ISETP.LT.AND P0, PT, RZ, UR4, PT ;  /* 0x00000004ff007c0c */ /* 0x000fc6000bf01270 */
[----:B------:R-:W-:-:S04]  /*1290*/  UIADD3 UR5, UR5, 0x100, URZ ;  /* 0x0000010005057890 */ /* 0x000fc8000fffe03f */
[----:B------:R-:W-:-:S04]  /*12a0*/  USHF.R.U32.HI UR5, URZ, 0x4, UR5 ;  /* 0x000000043f057899 */ /* 0x000fc80008011605 */
[----:B------:R-:W-:Y:S02]  /*12b0*/  ULOP3.LUT UR41, UR5, 0x3fff, URZ, 0xc0, !UPT ;  /* 0x00003fff05297892 */ /* 0x000fe4000f8ec03f */
[----:B-12---:R-:W-:Y:S10]  /*12c0*/  @P0 BRA `(.L_x_17) ;  /* 0x0000000000400947 */ /* 0x006ff40003800000 */
[----:B------:R-:W-:Y:S01]  /*12d0*/  MOV R0, 0x0 ;  /* 0x0000000000007802 */ /* 0x000fe20000000f00 */
[----:B------:R-:W-:Y:S01]  /*12e0*/  ULDC.64 UR4, c[0x4][0x68] ;  /* 0x01001a0000047ab9 */ /* 0x000fe20000000a00 */
[----:B------:R-:W-:Y:S01]  /*12f0*/  ULDC.64 UR6, c[0x4][0x8] ;  /* 0x0100020000067ab9 */ /* 0x000fe20000000a00 */
[----:B01----:R-:W-:Y:S01]  /*1300*/  IMAD.U32 R4, RZ, RZ, UR4 ;  /* 0x00000004ff047e24 */ /* 0x003fe2000f8e00ff */
[----:B------:R0:W1:Y:S01]  /*1310*/  LDC.64 R14, c[0x4][R0] ;  /* 0x01000000000e7b82 */ /* 0x0000620000000a00 */
[----:B------:R-:W-:Y:S01]  /*1320*/  IMAD.U32 R5, RZ, RZ, UR5 ;  /* 0x00000005ff057e24 */ /* 0x000fe2000f8e00ff */
[----:B------:R-:W-:Y:S01]  /*1330*/  ULDC.64 UR4, c[0x4][0x70] ;  /* 0x01001c0000047ab9 */ /* 0x000fe20000000a00 */
[----:B------:R-:W-:Y:S01]  /*1340*/  IMAD.U32 R10, RZ, RZ, UR6 ;  /* 0x00000006ff0a7e24 */ /* 0x000fe2000f8e00ff */
[----:B------:R-:W-:Y:S01]  /*1350*/  MOV R11, UR7 ;  /* 0x00000007000b7c02 */ /* 0x000fe20008000f00 */
[----:B------:R-:W-:Y:S02]  /*1360*/  IMAD.U32 R6, RZ, RZ, UR4 ;  /* 0x00000004ff067e24 */ /* 0x000fe4000f8e00ff */
[----:B------:R-:W-:-:S02]  /*1370*/  IMAD.U32 R7, RZ, RZ, UR5 ;  /* 0x00000005ff077e24 */ /* 0x000fc4000f8e00ff */
[----:B------:R-:W-:Y:S02]  /*1380*/  IMAD.MOV.U32 R8, RZ, RZ, 0x1e1 ;  /* 0x000001e1ff087424 */ /* 0x000fe400078e00ff */
[----:B------:R-:W-:Y:S02]  /*1390*/  IMAD.MOV.U32 R12, RZ, RZ, 0x1 ;  /* 0x00000001ff0c7424 */ /* 0x000fe400078e00ff */
[----:B0-----:R-:W-:-:S07]  /*13a0*/  IMAD.MOV.U32 R13, RZ, RZ, RZ ;  /* 0x000000ffff0d7224 */ /* 0x001fce00078e00ff */
[----:B------:R-:W-:-:S07]  /*13b0*/  LEPC R20, `(.L_x_17) ;  /* 0x000000001014794e */ /* 0x000fce0000000000 */
[----:B-12--5:R-:W-:Y:S05]  /*13c0*/  CALL.ABS.NOINC R14 ;  /* 0x000000000e007343 */ /* 0x026fea0003c00000 */
.L_x_17:
[----:B------:R-:W-:-:S13]  /*13d0*/  ISETP.NE.AND P0, PT, R166, 0x3, PT ;  /* 0x00000003a600780c */ /* 0x000fda0003f05270 */
[----:B------:R-:W-:Y:S05]  /*13e0*/  @!P0 BRA `(.L_x_18) ;  /* 0x0000000000048947 */ /* 0x000fea0003800000 */
[----:B------:R-:W-:Y:S01]  /*13f0*/  BPT.TRAP 0x1 ;  /* 0x000000040000795c */ /* 0x000fe20000300000 */
.L_x_18:
[----:B------:R-:W3:Y:S01]  /*1400*/  S2UR UR5, SR_CgaCtaId ;  /* 0x00000000000579c3 */ /* 0x000ee20000008800 */
[----:B------:R-:W-:Y:S01]  /*1410*/  UMOV UR4, 0x400 ;  /* 0x0000040000047882 */ /* 0x000fe20000000000 */
[----:B------:R-:W-:Y:S02]  /*1420*/  IMAD.U32 R0, RZ, RZ, UR38 ;  /* 0x00000026ff007e24 */ /* 0x000fe4000f8e00ff */
[----:B------:R-:W-:-:S03]  /*1430*/  IMAD.U32 R3, RZ, RZ, UR39 ;  /* 0x00000027ff037e24 */ /* 0x000fc6000f8e00ff */
[----:B------:R-:W-:Y:S01]  /*1440*/  SHF.L.U32 R0, R0, 0x1f, RZ ;  /* 0x0000001f00007819 */ /* 0x000fe200000006ff */
[----:B---3--:R-:W-:-:S06]  /*1450*/  ULEA UR4, UR5, UR4, 0x18 ;  /* 0x0000000405047291 */ /* 0x008fcc000f8ec03f */
[----:B------:R-:W-:-:S04]  /*1460*/  IMAD.U32 R6, RZ, RZ, UR4 ;  /* 0x00000004ff067e24 */ /* 0x000fc8000f8e00ff */
[----:B------:R-:W-:-:S04]  /*1470*/  IMAD R3, R3, 0x8, R6 ;  /* 0x0000000803037824 */ /* 0x000fc800078e0206 */
[----:B------:R3:W4:Y:S01]  /*1480*/  SYNCS.PHASECHK.TRANS64.TRYWAIT P1, [R3+URZ], R0 ;  /* 0x00000000030075a7 */ /* 0x000722000802017f */
[----:B------:R-:W-:Y:S05]  /*1490*/  @!P0 BRA `(.L_x_19) ;  /* 0x0000000000048947 */ /* 0x000fea0003800000 */
[----:B------:R-:W-:Y:S01]  /*14a0*/  BPT.TRAP 0x1 ;  /* 0x000000040000795c */ /* 0x000fe20000300000 */
.L_x_19:
[----:B----4-:R-:W-:Y:S05]  /*14b0*/  @P1 BRA `(.L_x_20) ;  /* 0x0000000000081947 */ /* 0x010fea0003800000 */
[----:B------:R-:W4:Y:S02]  /*14c0*/  SYNCS.PHASECHK.TRANS64.TRYWAIT P1, [R3+URZ], R0 ;  /* 0x00000000030075a7 */ /* 0x000f24000802017f */
[----:B----4-:R-:W-:Y:S05]  /*14d0*/  @!P1 BRA `(.L_x_21) ;  /* 0x000000b400989947 */ /* 0x010fea0003800000 */
.L_x_20:
[----:B------:R-:W-:-:S04]  /*14e0*/  UISETP.LT.AND UP0, UPT, UR40, 0x1, UPT ;  /* 0x000000012800788c */ /* 0x000fc8000bf01270 */
[----:B------:R-:W-:-:S06]  /*14f0*/  USEL UR4, UR40, 0x1, UP0 ;  /* 0x0000000128047887 */ /* 0x000fcc0008000000 */
[----:B---34-:R-:W-:Y:S01]  /*1500*/  IMAD.U32 R0, RZ, RZ, UR4 ;  /* 0x00000004ff007e24 */ /* 0x018fe2000f8e00ff */
[----:B------:R-:W-:Y:S05]  /*1510*/  WARPSYNC.ALL ;  /* 0x0000000000007948 */ /* 0x000fea0003800000 */
[----:B------:R-:W-:-:S04]  /*1520*/  IADD3 R0, -R0, UR40, RZ ;  /* 0x0000002800007c10 */ /* 0x000fc8000fffe1ff */
[----:B------:R-:W-:Y:S02]  /*1530*/  ISETP.GE.AND P1, PT, R0, 0x1, PT ;  /* 0x000000010000780c */ /* 0x000fe40003f26270 */
[----:B------:R-:W-:Y:S01]  /*1540*/  R2UR UR4, R6 ;  /* 0x00000000060472ca */ /* 0x000fe200000e0000 */
[----:B------:R-:W-:Y:S01]  /*1550*/  WARPGROUP.ARRIVE ;  /* 0x00000000000079c5 */ /* 0x000fe20000000000 */
[----:B------:R-:W-:Y:S01]  /*1560*/  UMOV UR9, 0x40000040 ;  /* 0x4000004000097882 */ /* 0x000fe20000000000 */
[----:B------:R-:W-:Y:S01]  /*1570*/  UMOV UR11, 0x40000040 ;  /* 0x40000040000b7882 */ /* 0x000fe20000000000 */
[----:B------:R-:W-:Y:S01]  /*1580*/  UMOV UR13, 0x40000040 ;  /* 0x40000040000d7882 */ /* 0x000fe20000000000 */
[----:B------:R-:W-:-:S08]  /*1590*/  UMOV UR15, UR11 ;  /* 0x0000000b000f7c82 */ /* 0x000fd00008000000 */
[----:B------:R-:W-:-:S04]  /*15a0*/  UIADD3 UR4, UR4, 0x20100, URZ ;  /* 0x0002010004047890 */ /* 0x000fc8000fffe03f */
[----:B------:R-:W-:-:S04]  /*15b0*/  USHF.R.U32.HI UR4, URZ, 0x4, UR4 ;  /* 0x000000043f047899 */ /* 0x000fc80008011604 */
[----:B------:R-:W-:Y:S02]  /*15c0*/  ULOP3.LUT UR5, UR4, 0x3fff, URZ, 0xc0, !UPT ;  /* 0x00003fff04057892 */ /* 0x000fe4000f8ec03f */
[----:B------:R-:W-:Y:S02]  /*15d0*/  ULOP3.LUT UR4, UR41, 0x10000, URZ, 0xfc, !UPT ;  /* 0x0001000029047892 */ /* 0x000fe4000f8efc3f */
[----:B------:R-:W-:Y:S02]  /*15e0*/  ULOP3.LUT UR5, UR5, 0x10000, URZ, 0xfc, !UPT ;  /* 0x0001000005057892 */ /* 0x000fe4000f8efc3f */
[----:B------:R-:W-:Y:S02]  /*15f0*/  ULEA UR8, UR39, UR4, 0xc ;  /* 0x0000000427087291 */ /* 0x000fe4000f8e603f */
[----:B------:R-:W-:Y:S02]  /*1600*/  ULEA UR6, UR39, UR5, 0xb ;  /* 0x0000000527067291 */ /* 0x000fe4000f8e583f */
[----:B------:R-:W-:-:S05]  /*1610*/  UIADD3 UR12, UR8, 0x400, URZ ;  /* 0x00000400080c7890 */ /* 0x000fca000fffe03f */
[----:B------:R-:W-:Y:S02]  /*1620*/  UMOV UR10, UR6 ;  /* 0x00000006000a7c82 */ /* 0x000fe40008000000 */
[----:B------:R-:W-:Y:S01]  /*1630*/  HGMMA.64x128x16.F32 R88, gdesc[UR8], RZ, !UPT, gsb0 ;  /* 0x01e00000085879f0 */ /* 0x000fe2000c0008ff */
[----:B------:R-:W-:Y:S02]  /*1640*/  UMOV UR14, UR10 ;  /* 0x0000000a000e7c82 */ /* 0x000fe40008000000 */
[----:B------:R-:W-:Y:S02]  /*1650*/  WARPGROUP.DEPBAR.LE gsb0, 0x0 ;  /* 0x00008000000079c5 */ /* 0x000fe40000010000 */
[----:B------:R-:W-:-:S07]  /*1660*/  WARPGROUP.ARRIVE ;  /* 0x00000000000079c5 */ /* 0x000fce0000000000 */
[----:B------:R-:W-:Y:S01]  /*1670*/  HGMMA.64x128x16.F32 R24, gdesc[UR12], RZ, !UPT, gsb0 ;  /* 0x01e000000c1879f0 */ /* 0x000fe2000c0008ff */
[----:B------:R-:W-:Y:S02]  /*1680*/  UIADD3 UR12, UR8, 0x2, URZ ;  /* 0x00000002080c7890 */ /* 0x000fe4000fffe03f */
[----:B------:R-:W-:Y:S01]  /*1690*/  UIADD3 UR14, UR6, 0x2, URZ ;  /* 0x00000002060e7890 */ /* 0x000fe2000fffe03f */
[----:B------:R-:W-:Y:S01]  /*16a0*/  UMOV UR13, 0x40000040 ;  /* 0x40000040000d7882 */ /* 0x000fe20000000000 */
[----:B------:R-:W-:Y:S01]  /*16b0*/  UMOV UR15, 0x40000040 ;  /* 0x40000040000f7882 */ /* 0x000fe20000000000 */
[----:B------:R-:W-:Y:S02]  /*16c0*/  WARPGROUP.DEPBAR.LE gsb0, 0x0 ;  /* 0x00008000000079c5 */ /* 0x000fe40000010000 */
[----:B------:R-:W-:-:S06]  /*16d0*/  WARPGROUP.ARRIVE ;  /* 0x00000000000079c5 */ /* 0x000fcc0000000000 */
[----:B------:R-:W-:Y:S01]  /*16e0*/  HGMMA.64x128x16.F32 R88, gdesc[UR12], R88, gsb0 ;  /* 0x01e000000c5879f0 */ /* 0x000fe20008000858 */
[----:B------:R-:W-:Y:S01]  /*16f0*/  UIADD3 UR12, UR8, 0x402, URZ ;  /* 0x00000402080c7890 */ /* 0x000fe2000fffe03f */
[----:B------:R-:W-:Y:S01]  /*1700*/  UMOV UR13, 0x40000040 ;  /* 0x40000040000d7882 */ /* 0x000fe20000000000 */
[----:B------:R-:W-:Y:S02]  /*1710*/  WARPGROUP.DEPBAR.LE gsb0, 0x0 ;  /* 0x00008000000079c5 */ /* 0x000fe40000010000 */
[----:B------:R-:W-:-:S07]  /*1720*/  WARPGROUP.ARRIVE ;  /* 0x00000000000079c5 */ /* 0x000fce0000000000 */
[----:B------:R-:W-:Y:S01]  /*1730*/  HGMMA.64x128x16.F32 R24, gdesc[UR12], R24, gsb0 ;  /* 0x01e000000c1879f0 */ /* 0x000fe20008000818 */
        /* <DEDUP_REMOVED lines=71> */
[----:B------:R-:W-:Y:S03]  /*1bb0*/  HGMMA.64x128x16.F32 R24, gdesc[UR12], R24, gsb0 ;  /* 0x01e000000c1879f0 */ /* 0x000fe60008000818 */
[----:B------:R-:W-:Y:S02]  /*1bc0*/  WARPGROUP.DEPBAR.LE gsb0, 0x0 ;  /* 0x00008000000079c5 */ /* 0x000fe40000010000 */
[----:B------:R-:W-:Y:S05]  /*1bd0*/  @!P1 BRA `(.L_x_22) ;  /* 0x0000000800349947 */ /* 0x000fea0003800000 */
[----:B------:R-:W-:Y:S02]  /*1be0*/  UIADD3 UR6, UR39, 0x1, URZ ;  /* 0x0000000127067890 */ /* 0x000fe4000fffe03f */
[----:B------:R-:W-:Y:S02]  /*1bf0*/  MOV R3, UR39 ;  /* 0x0000002700037c02 */ /* 0x000fe40008000f00 */
[----:B------:R-:W-:-:S04]  /*1c00*/  UISETP.NE.AND UP0, UPT, UR6, 0x2, UPT ;  /* 0x000000020600788c */ /* 0x000fc8000bf05270 */
[----:B------:R-:W-:Y:S02]  /*1c10*/  USEL UR7, URZ, 0x1, UP0 ;  /* 0x000000013f077887 */ /* 0x000fe40008000000 */
[----:B------:R-:W-:Y:S02]  /*1c20*/  USEL UR6, UR6, URZ, UP0 ;  /* 0x0000003f06067287 */ /* 0x000fe40008000000 */
[----:B------:R-:W-:-:S06]  /*1c30*/  ULOP3.LUT UR7, UR38, UR7, URZ, 0x3c, !UPT ;  /* 0x0000000726077292 */ /* 0x000fcc000f8e3c3f */
[----:B------:R-:W-:-:S07]  /*1c40*/  IMAD.U32 R7, RZ, RZ, UR7 ;  /* 0x00000007ff077e24 */ /* 0x000fce000f8e00ff */
.L_x_29:
[----:B------:R-:W-:Y:S05]  /*1c50*/  @!P0 BRA `(.L_x_23) ;  /* 0x0000000000048947 */ /* 0x000fea0003800000 */
[----:B------:R-:W-:Y:S01]  /*1c60*/  BPT.TRAP 0x1 ;  /* 0x000000040000795c */ /* 0x000fe20000300000 */
.L_x_23:
[----:B------:R-:W3:Y:S01]  /*1c70*/  S2UR UR8, SR_CgaCtaId ;  /* 0x00000000000879c3 */ /* 0x000ee20000008800 */
[----:B------:R-:W-:Y:S01]  /*1c80*/  UMOV UR7, 0x400 ;  /* 0x0000040000077882 */ /* 0x000fe20000000000 */
[----:B01----:R-:W-:Y:S01]  /*1c90*/  IMAD.U32 R5, RZ, RZ, UR6 ;  /* 0x00000006ff057e24 */ /* 0x003fe2000f8e00ff */
[----:B------:R-:W-:Y:S01]  /*1ca0*/  SHF.L.U32 R4, R7, 0x1f, RZ ;  /* 0x0000001f07047819 */ /* 0x000fe200000006ff */
[----:B---3--:R-:W-:-:S06]  /*1cb0*/  ULEA UR7, UR8, UR7, 0x18 ;  /* 0x0000000708077291 */ /* 0x008fcc000f8ec03f */
[----:B------:R-:W-:-:S04]  /*1cc0*/  IMAD.U32 R6, RZ, RZ, UR7 ;  /* 0x00000007ff067e24 */ /* 0x000fc8000f8e00ff */
[----:B------:R-:W-:-:S04]  /*1cd0*/  IMAD R5, R5, 0x8, R6 ;  /* 0x0000000805057824 */ /* 0x000fc800078e0206 */
[----:B------:R0:W1:Y:S01]  /*1ce0*/  SYNCS.PHASECHK.TRANS64.TRYWAIT P1, [R5+URZ], R4 ;  /* 0x00000004050075a7 */ /* 0x000062000802017f */
[----:B------:R-:W-:Y:S05]  /*1cf0*/  @!P0 BRA `(.L_x_24) ;  /* 0x0000000000048947 */ /* 0x000fea0003800000 */
[----:B------:R-:W-:Y:S01]  /*1d00*/  BPT.TRAP 0x1 ;  /* 0x000000040000795c */ /* 0x000fe20000300000 */
.L_x_24:
[----:B-1----:R-:W-:Y:S05]  /*1d10*/  @P1 BRA `(.L_x_25) ;  /* 0x0000000000081947 */ /* 0x002fea0003800000 */
[----:B------:R-:W1:Y:S02]  /*1d20*/  SYNCS.PHASECHK.TRANS64.TRYWAIT P1, [R5+URZ], R4 ;  /* 0x00000004050075a7 */ /* 0x000e64000802017f */
[----:B-1----:R-:W-:Y:S05]  /*1d30*/  @!P1 BRA `(.L_x_26) ;  /* 0x000000ac00949947 */ /* 0x002fea0003800000 */
.L_x_25:
[----:B------:R-:W-:Y:S01]  /*1d40*/  ULEA UR10, UR6, UR4, 0xc ;  /* 0x00000004060a7291 */ /* 0x000fe2000f8e603f */
[----:B------:R-:W-:Y:S01]  /*1d50*/  WARPGROUP.ARRIVE ;  /* 0x00000000000079c5 */ /* 0x000fe20000000000 */
[----:B------:R-:W-:Y:S01]  /*1d60*/  ULEA UR8, UR6, UR5, 0xb ;  /* 0x0000000506087291 */ /* 0x000fe2000f8e583f */
[----:B------:R-:W-:Y:S01]  /*1d70*/  UMOV UR13, 0x40000040 ;  /* 0x40000040000d7882 */ /* 0x000fe20000000000 */
[----:B------:R-:W-:-:S03]  /*1d80*/  UMOV UR15, 0x40000040 ;  /* 0x40000040000f7882 */ /* 0x000fc60000000000 */
[----:B------:R-:W-:Y:S02]  /*1d90*/  UMOV UR12, UR10 ;  /* 0x0000000a000c7c82 */ /* 0x000fe40008000000 */
[----:B------:R-:W-:Y:S02]  /*1da0*/  UMOV UR14, UR8 ;  /* 0x00000008000e7c82 */ /* 0x000fe40008000000 */
        /* <DEDUP_REMOVED lines=92> */
[----:B------:R-:W-:Y:S01]  /*2370*/  BPT.TRAP 0x1 ;  /* 0x000000040000795c */ /* 0x000fe20000300000 */
.L_x_27:
[----:B------:R-:W-:-:S13]  /*2380*/  ISETP.NE.AND P1, PT, R22, RZ, PT ;  /* 0x000000ff1600720c */ /* 0x000fda0003f25270 */
[----:B01----:R-:W-:-:S04]  /*2390*/  @P1 IMAD R4, R3, 0x8, R6 ;  /* 0x0000000803041824 */ /* 0x003fc800078e0206 */
[----:B------:R-:W-:-:S05]  /*23a0*/  @P1 VIADD R5, R4, 0x10 ;  /* 0x0000001004051836 */ /* 0x000fca0000000000 */
[----:B------:R-:W-:-:S04]  /*23b0*/  @P1 PRMT R5, R152, 0x654, R5 ;  /* 0x0000065498051816 */ /* 0x000fc80000000005 */
[----:B------:R0:W-:Y:S01]  /*23c0*/  @P1 SYNCS.ARRIVE.TRANS64.RED.A1T0 RZ, [R5+URZ], RZ ;  /* 0x000000ff05ff19a7 */ /* 0x0001e2000810043f */
[----:B------:R-:W-:-:S13]  /*23d0*/  ISETP.GT.U32.AND P1, PT, R19, 0x1, PT ;  /* 0x000000011300780c */ /* 0x000fda0003f24070 */
[----:B0-----:R-:W-:Y:S05]  /*23e0*/  @P1 BRA `(.L_x_28) ;  /* 0x0000000000041947 */ /* 0x001fea0003800000 */
[----:B------:R-:W-:Y:S01]  /*23f0*/  BPT.TRAP 0x1 ;  /* 0x000000040000795c */ /* 0x000fe20000300000 */
.L_x_28:
[----:B------:R-:W-:Y:S01]  /*2400*/  UIADD3 UR6, UR6, 0x1, URZ ;  /* 0x0000000106067890 */ /* 0x000fe2000fffe03f */
[C---:B------:R-:W-:Y:S01]  /*2410*/  ISETP.GT.AND P2, PT, R0.reuse, 0x1, PT ;  /* 0x000000010000780c */ /* 0x040fe20003f44270 */
[----:B------:R-:W-:Y:S02]  /*2420*/  VIADD R3, R3, 0x1 ;  /* 0x0000000103037836 */ /* 0x000fe40000000000 */
[----:B------:R-:W-:Y:S01]  /*2430*/  UISETP.NE.AND UP0, UPT, UR6, 0x2, UPT ;  /* 0x000000020600788c */ /* 0x000fe2000bf05270 */
[----:B------:R-:W-:Y:S02]  /*2440*/  VIADD R0, R0, 0xffffffff ;  /* 0xffffffff00007836 */ /* 0x000fe40000000000 */
[C---:B------:R-:W-:Y:S01]  /*2450*/  ISETP.NE.AND P1, PT, R3.reuse, 0x2, PT ;  /* 0x000000020300780c */ /* 0x040fe20003f25270 */
[----:B------:R-:W-:Y:S02]  /*2460*/  USEL UR7, URZ, 0x1, UP0 ;  /* 0x000000013f077887 */ /* 0x000fe40008000000 */
[----:B------:R-:W-:Y:S01]  /*2470*/  USEL UR6, UR6, URZ, UP0 ;  /* 0x0000003f06067287 */ /* 0x000fe20008000000 */
[----:B------:R-:W-:-:S03]  /*2480*/  SEL R3, R3, RZ, P1 ;  /* 0x000000ff03037207 */ /* 0x000fc60000800000 */
[----:B------:R-:W-:Y:S01]  /*2490*/  LOP3.LUT R7, R7, UR7, RZ, 0x3c, !PT ;  /* 0x0000000707077c12 */ /* 0x000fe2000f8e3cff */
[----:B------:R-:W-:Y:S07]  /*24a0*/  @P2 BRA `(.L_x_29) ;  /* 0xfffffff400e82947 */ /* 0x000fee000383ffff */
.L_x_22:
[----:B------:R-:W3:Y:S02]  /*24b0*/  LDC R0, c[0x0][0x28c] ;  /* 0x0000a300ff007b82 */ /* 0x000ee40000000800 */
[----:B---3--:R-:W-:-:S13]  /*24c0*/  ISETP.GE.AND P1, PT, R0, 0x1, PT ;  /* 0x000000010000780c */ /* 0x008fda0003f26270 */
[----:B------:R-:W-:Y:S05]  /*24d0*/  @!P1 BRA `(.L_x_30) ;  /* 0x0000000000409947 */ /* 0x000fea0003800000 */
[----:B------:R-:W-:Y:S05]  /*24e0*/  @!P0 BRA `(.L_x_31) ;  /* 0x0000000000048947 */ /* 0x000fea0003800000 */
[----:B------:R-:W-:Y:S01]  /*24f0*/  BPT.TRAP 0x1 ;  /* 0x000000040000795c */ /* 0x000fe20000300000 */
.L_x_31:
[----:B------:R-:W-:Y:S01]  /*2500*/  ISETP.NE.AND P0, PT, R22, RZ, PT ;  /* 0x000000ff1600720c */ /* 0x000fe20003f05270 */
[----:B------:R-:W-:-:S12]  /*2510*/  UISETP.LT.AND UP1, UPT, UR40, 0x1, UPT ;  /* 0x000000012800788c */ /* 0x000fd8000bf21270 */
[----:B------:R-:W-:-:S05]  /*2520*/  VOTEU.ANY UP0, P0 ;  /* 0x00000000003f7886 */ /* 0x000fca0000000100 */
[----:B------:R-:W-:-:S04]  /*2530*/  @UP0 USEL UR4, UR40, 0x1, UP1 ;  /* 0x0000000128040887 */ /* 0x000fc80008800000 */
[----:B------:R-:W-:-:S06]  /*2540*/  @UP0 UIADD3 UR4, UR39, UR40, -UR4 ;  /* 0x0000002827040290 */ /* 0x000fcc000fffe804 */
[----:B------:R-:W-:-:S05]  /*2550*/  MOV R0, UR4 ;  /* 0x0000000400007c02 */ /* 0x000fca0008000f00 */
[----:B------:R-:W-:-:S05]  /*2560*/  @P0 IMAD.SHL.U32 R0, R0, 0x8, RZ ;  /* 0x0000000800000824 */ /* 0x000fca00078e00ff */
[----:B------:R-:W-:-:S04]  /*2570*/  @P0 LOP3.LUT R0, R0, 0x8, RZ, 0xc0, !PT ;  /* 0x0000000800000812 */ /* 0x000fc800078ec0ff */
[----:B------:R-:W-:-:S04]  /*2580*/  @P0 IADD3 R3, R6, 0x10, R0 ;  /* 0x0000001006030810 */ /* 0x000fc80007ffe000 */
[----:B------:R-:W-:-:S04]  /*2590*/  @P0 PRMT R3, R152, 0x654, R3 ;  /* 0x0000065498030816 */ /* 0x000fc80000000003 */
[----:B------:R3:W-:Y:S01]  /*25a0*/  @P0 SYNCS.ARRIVE.TRANS64.RED.A1T0 RZ, [R3+URZ], RZ ;  /* 0x000000ff03ff09a7 */ /* 0x0007e2000810043f */
[----:B------:R-:W-:-:S13]  /*25b0*/  ISETP.GT.U32.AND P0, PT, R19, 0x1, PT ;  /* 0x000000011300780c */ /* 0x000fda0003f04070 */
[----:B---3--:R-:W-:Y:S05]  /*25c0*/  @P0 BRA `(.L_x_30) ;  /* 0x0000000000040947 */ /* 0x008fea0003800000 */
[----:B------:R-:W-:Y:S01]  /*25d0*/  BPT.TRAP 0x1 ;  /* 0x000000040000795c */ /* 0x000fe20000300000 */
.L_x_30:
[----:B------:R-:W3:Y:S01]  /*25e0*/  LDC R6, c[0x0][0x288] ;  /* 0x0000a200ff067b82 */ /* 0x000ee20000000800 */
[--C-:B------:R-:W-:Y:S01]  /*25f0*/  SHF.R.U32.HI R0, RZ, 0x2, R18.reuse ;  /* 0x00000002ff007819 */ /* 0x100fe20000011612 */
[----:B------:R-:W-:Y:S01]  /*2600*/  UIADD3 UR39, UR40, UR39, URZ ;  /* 0x0000002728277290 */ /* 0x000fe2000fffe03f */
[----:B01----:R-:W-:Y:S01]  /*2610*/  SHF.R.U32.HI R5, RZ, 0x7, R18 ;  /* 0x00000007ff057819 */ /* 0x003fe20000011612 */
[----:B------:R-:W-:Y:S01]  /*2620*/  IMAD.SHL.U32 R13, R154, 0x80, RZ ;  /* 0x000000809a0d7824 */ /* 0x000fe200078e00ff */
[----:B------:R-:W-:Y:S01]  /*2630*/  LOP3.LUT R3, R0, 0x7, RZ, 0xc0, !PT ;  /* 0x0000000700037812 */ /* 0x000fe200078ec0ff */
[----:B------:R-:W-:Y:S01]  /*2640*/  USHF.R.U32.HI UR4, URZ, 0x1, UR39 ;  /* 0x000000013f047899 */ /* 0x000fe20008011627 */
[----:B------:R-:W-:Y:S01]  /*2650*/  LOP3.LUT R4, R18, 0x60, RZ, 0xc0, !PT ;  /* 0x0000006012047812 */ /* 0x000fe200078ec0ff */
[----:B------:R-:W-:Y:S01]  /*2660*/  ULDC UR8, c[0x0][0x284] ;  /* 0x0000a10000087ab9 */ /* 0x000fe20000000800 */
[----:B------:R-:W-:Y:S01]  /*2670*/  LOP3.LUT R0, R5, 0x1, RZ, 0xc0, !PT ;  /* 0x0000000105007812 */ /* 0x000fe200078ec0ff */
[----:B------:R-:W-:Y:S01]  /*2680*/  ULOP3.LUT UR4, UR4, 0x1, URZ, 0xc0, !UPT ;  /* 0x0000000104047892 */ /* 0x000fe2000f8ec03f */
[----:B------:R-:W-:Y:S01]  /*2690*/  SHF.R.U32.HI R10, RZ, 0x1, R4 ;  /* 0x00000001ff0a7819 */ /* 0x000fe20000011604 */
[----:B------:R-:W-:Y:S01]  /*26a0*/  UISETP.GT.U32.AND UP1, UPT, UR39, 0x1, UPT ;  /* 0x000000012700788c */ /* 0x000fe2000bf24070 */
[----:B------:R-:W-:Y:S01]  /*26b0*/  SHF.R.S32.HI R21, RZ, 0x1f, R23 ;  /* 0x0000001fff157819 */ /* 0x000fe20000011417 */
[----:B------:R-:W-:Y:S01]  /*26c0*/  IMAD.SHL.U32 R4, R0, 0x40, RZ ;  /* 0x0000004000047824 */ /* 0x000fe200078e00ff */
[--C-:B------:R-:W-:Y:S01]  /*26d0*/  IADD3 R5, RZ, -R10, -R3.reuse ;  /* 0x8000000aff057210 */ /* 0x100fe20007ffe803 */
[----:B------:R-:W-:Y:S01]  /*26e0*/  UISETP.NE.U32.AND UP0, UPT, UR4, 0x1, UPT ;  /* 0x000000010400788c */ /* 0x000fe2000bf05070 */
[----:B------:R-:W-:Y:S01]  /*26f0*/  IMAD.WIDE R8, R153, 0x100, RZ ;  /* 0x0000010099087825 */ /* 0x000fe200078e02ff */
[----:B------:R-:W-:Y:S01]  /*2700*/  ULDC.64 UR6, c[0x0][0x5d0] ;  /* 0x0001740000067ab9 */ /* 0x000fe20000000a00 */
[----:B--2---:R-:W-:Y:S01]  /*2710*/  LOP3.LUT R157, R4, 0x40, R3, 0xe2, !PT ;  /* 0x00000040049d7812 */ /* 0x004fe200078ee203 */
[----:B------:R-:W-:Y:S01]  /*2720*/  UISETP.LT.U32.AND UP1, UPT, UR40, 0x2, UP1 ;  /* 0x000000022800788c */ /* 0x000fe20008f21070 */
[----:B------:R-:W-:Y:S01]  /*2730*/  LOP3.LUT R3, R18, 0x3, RZ, 0xc0, !PT ;  /* 0x0000000312037812 */ /* 0x000fe200078ec0ff */
[----:B------:R-:W-:Y:S01]  /*2740*/  UISETP.GT.U32.AND UP0, UPT, UR40, 0x1, !UP0 ;  /* 0x000000012800788c */ /* 0x000fe2000c704070 */
[----:B------:R-:W-:Y:S01]  /*2750*/  IMAD R4, R21, UR6, RZ ;  /* 0x0000000615047c24 */ /* 0x000fe2000f8e02ff */
[----:B---3--:R-:W-:Y:S01]  /*2760*/  ISETP.GE.AND P0, PT, R13, R6, PT ;  /* 0x000000060d00720c */ /* 0x008fe20003f06270 */
[----:B------:R-:W-:Y:S01]  /*2770*/  IMAD R0, R0, -0x40, R5 ;  /* 0xffffffc000007824 */ /* 0x000fe200078e0205 */
[----:B------:R-:W-:Y:S01]  /*2780*/  USEL UR5, URZ, 0x1, !UP1 ;  /* 0x000000013f057887 */ /* 0x000fe2000c800000 */
[----:B------:R-:W-:Y:S01]  /*2790*/  IMAD R12, R3, -0x2, R6 ;  /* 0xfffffffe030c7824 */ /* 0x000fe200078e0206 */
[----:B------:R-:W-:Y:S01]  /*27a0*/  USEL UR4, URZ, 0x1, !UP0 ;  /* 0x000000013f047887 */ /* 0x000fe2000c000000 */
[----:B------:R-:W-:Y:S01]  /*27b0*/  IMAD.SHL.U32 R3, R153, 0x100, RZ ;  /* 0x0000010099037824 */ /* 0x000fe200078e00ff */
[----:B------:R-:W-:Y:S01]  /*27c0*/  ULOP3.LUT UR39, UR39, 0x1, URZ, 0xc0, !UPT ;  /* 0x0000000127277892 */ /* 0x000fe2000f8ec03f */
[----:B------:R-:W-:Y:S01]  /*27d0*/  IMAD.SHL.U32 R6, R18, 0x2, RZ ;  /* 0x0000000212067824 */ /* 0x000fe200078e00ff */
[----:B------:R-:W-:Y:S01]  /*27e0*/  ULOP3.LUT UR38, UR4, UR38, UR5, 0x96, !UPT ;  /* 0x0000002604267292 */ /* 0x000fe2000f8e9605 */
[----:B------:R-:W-:Y:S01]  /*27f0*/  IMAD R11, R23, UR7, R4 ;  /* 0x00000007170b7c24 */ /* 0x000fe2000f8e0204 */
[----:B------:R-:W-:Y:S01]  /*2800*/  ISETP.GE.OR P0, PT, R3, UR8, P0 ;  /* 0x0000000803007c0c */ /* 0x000fe20008706670 */
[----:B------:R-:W-:Y:S01]  /*2810*/  IMAD.MOV.U32 R153, RZ, RZ, -0x1 ;  /* 0xffffffffff997424 */ /* 0x000fe200078e00ff */
[----:B------:R-:W-:-:S02]  /*2820*/  LOP3.LUT R6, R13, 0x6, R6, 0xf8, !PT ;  /* 0x000000060d067812 */ /* 0x000fc400078ef806 */
[----:B------:R-:W-:Y:S01]  /*2830*/  IADD3 R3, -R3, UR8, R0 ;  /* 0x0000000803037c10 */ /* 0x000fe2000fffe100 */
[----:B------:R-:W-:Y:S01]  /*2840*/  IMAD.IADD R0, R12, 0x1, -R13 ;  /* 0x000000010c007824 */ /* 0x000fe200078e0a0d */
[----:B------:R-:W-:Y:S02]  /*2850*/  SHF.R.S32.HI R7, RZ, 0x1f, R6 ;  /* 0x0000001fff077819 */ /* 0x000fe40000011406 */
[----:B------:R-:W-:Y:S01]  /*2860*/  LOP3.LUT R157, R8, R157, R10, 0xfe, !PT ;  /* 0x0000009d089d7212 */ /* 0x000fe200078efe0a */
[----:B------:R-:W-:-:S04]  /*2870*/  IMAD.WIDE.U32 R4, R23, UR6, R6 ;  /* 0x0000000617047c25 */ /* 0x000fc8000f8e0006 */
[----:B------:R-:W-:Y:S01]  /*2880*/  IMAD.IADD R11, R5, 0x1, R11 ;  /* 0x00000001050b7824 */ /* 0x000fe200078e020b */
[----:B------:R-:W-:Y:S01]  /*2890*/  MOV R10, R4 ;  /* 0x00000004000a7202 */ /* 0x000fe20000000f00 */
[----:B------:R-:W-:Y:S06]  /*28a0*/  @P0 BRA `(.L_x_32) ;  /* 0x0000008400680947 */ /* 0x000fec0003800000 */
[----:B------:R-:W0:Y:S01]  /*28b0*/  LDC.64 R4, c[0x0][0x5c8] ;  /* 0x00017200ff047b82 */ /* 0x000e220000000a00 */
[----:B-----5:R-:W-:Y:S01]  /*28c0*/  FSETP.NEU.AND P0, PT, R156, RZ, PT ;  /* 0x000000ff9c00720b */ /* 0x020fe20003f0d000 */
[----:B------:R-:W-:Y:S01]  /*28d0*/  BSSY B0, `(.L_x_32) ;  /* 0x0000857000007945 */ /* 0x000fe20003800000 */
[----:B------:R-:W-:-:S04]  /*28e0*/  ISETP.GT.AND P3, PT, R3, RZ, PT ;  /* 0x000000ff0300720c */ /* 0x000fc80003f64270 */
[----:B------:R-:W-:Y:S01]  /*28f0*/  ISETP.GT.AND P1, PT, R0, RZ, P3 ;  /* 0x000000ff0000720c */ /* 0x000fe20001f24270 */
[-C--:B0-----:R-:W-:Y:S02]  /*2900*/  IMAD R12, R9, R4.reuse, RZ ;  /* 0x00000004090c7224 */ /* 0x081fe400078e02ff */
[----:B------:R-:W-:-:S04]  /*2910*/  IMAD.WIDE.U32 R168, R157, R4, R10 ;  /* 0x000000049da87225 */ /* 0x000fc800078e000a */
[----:B------:R-:W-:-:S04]  /*2920*/  IMAD R11, R157, R5, R12 ;  /* 0x000000059d0b7224 */ /* 0x000fc800078e020c */
[----:B------:R-:W-:Y:S01]  /*2930*/  IMAD.IADD R167, R169, 0x1, R11 ;  /* 0x00000001a9a77824 */ /* 0x000fe200078e020b */
[----:B------:R-:W-:Y:S06]  /*2940*/  @!P0 BRA `(.L_x_33) ;  /* 0x0000006000088947 */ /* 0x000fec0003800000 */
[----:B------:R-:W0:Y:S01]  /*2950*/  LDC.64 R12, c[0x0][0x5b8] ;  /* 0x00016e00ff0c7b82 */ /* 0x000e220000000a00 */
[----:B------:R-:W-:-:S07]  /*2960*/  ULDC.64 UR4, c[0x0][0x5c0] ;  /* 0x0001700000047ab9 */ /* 0x000fce0000000a00 */
[----:B------:R-:W1:Y:S08]  /*2970*/  LDC.64 R14, c[0x0][0x5b0] ;  /* 0x00016c00ff0e7b82 */ /* 0x000e700000000a00 */
[----:B------:R-:W2:Y:S01]  /*2980*/  LDC.64 R10, c[0x0][0x5a8] ;  /* 0x00016a00ff0a7b82 */ /* 0x000ea20000000a00 */
[----:B0-----:R-:W-:-:S04]  /*2990*/  IMAD R20, R21, R12, RZ ;  /* 0x0000000c15147224 */ /* 0x001fc800078e02ff */
[C---:B------:R-:W-:Y:S02]  /*29a0*/  IMAD R13, R23.reuse, R13, R20 ;  /* 0x0000000d170d7224 */ /* 0x040fe400078e0214 */
[----:B------:R-:W-:-:S04]  /*29b0*/  IMAD.WIDE.U32 R20, R23, R12, R6 ;  /* 0x0000000c17147225 */ /* 0x000fc800078e0006 */
[-C--:B-1----:R-:W-:Y:S02]  /*29c0*/  IMAD R154, R9, R14.reuse, RZ ;  /* 0x0000000e099a7224 */ /* 0x082fe400078e02ff */
[----:B------:R-:W-:Y:S02]  /*29d0*/  IMAD.IADD R159, R21, 0x1, R13 ;  /* 0x00000001159f7824 */ /* 0x000fe400078e020d */
[----:B------:R-:W-:Y:S02]  /*29e0*/  IMAD.MOV.U32 R158, RZ, RZ, R20 ;  /* 0x000000ffff9e7224 */ /* 0x000fe400078e0014 */
[C---:B------:R-:W-:Y:S02]  /*29f0*/  IMAD R169, R157.reuse, R15, R154 ;  /* 0x0000000f9da97224 */ /* 0x040fe400078e029a */
[----:B------:R-:W-:-:S04]  /*2a00*/  IMAD.WIDE.U32 R160, R157, R14, R158 ;  /* 0x0000000e9da07225 */ /* 0x000fc800078e009e */
[----:B------:R-:W-:Y:S01]  /*2a10*/  IMAD.IADD R154, R161, 0x1, R169 ;  /* 0x00000001a19a7824 */ /* 0x000fe200078e02a9 */
[----:B--2---:R-:W-:-:S04]  /*2a20*/  LEA R162, P0, R160, R10, 0x1 ;  /* 0x0000000aa0a27211 */ /* 0x004fc800078008ff */
[----:B------:R-:W-:-:S05]  /*2a30*/  LEA.HI.X R163, R160, R11, R154, 0x1, P0 ;  /* 0x0000000ba0a37211 */ /* 0x000fca00000f0c9a */
[----:B------:R-:W2:Y:S01]  /*2a40*/  @P1 LDG.E.LTC128B.U16 R154, desc[UR36][R162.64] ;  /* 0x00000024a29a1981 */ /* 0x000ea2000c1e1520 */
[----:B------:R-:W-:Y:S01]  /*2a50*/  IMAD.WIDE.U32 R164, R157, R14, R6 ;  /* 0x0000000e9da47225 */ /* 0x000fe200078e0006 */
[----:B------:R-:W-:Y:S01]  /*2a60*/  ISETP.GT.AND P2, PT, R0, 0x1, P3 ;  /* 0x000000010000780c */ /* 0x000fe20001f44270 */
[----:B------:R-:W-:Y:S01]  /*2a70*/  BSSY B1, `(.L_x_34) ;  /* 0x0000012000017945 */ /* 0x000fe20003800000 */
[----:B------:R-:W-:Y:S01]  /*2a80*/  LEA R160, P0, R168, UR4, 0x1 ;  /* 0x00000004a8a07c11 */ /* 0x000fe2000f8008ff */
[----:B------:R-:W-:Y:S02]  /*2a90*/  IMAD.IADD R165, R169, 0x1, R165 ;  /* 0x00000001a9a57824 */ /* 0x000fe400078e02a5 */
[----:B------:R-:W-:-:S04]  /*2aa0*/  IMAD.WIDE.U32 R164, R23, R12, R164 ;  /* 0x0000000c17a47225 */ /* 0x000fc800078e00a4 */
[----:B--2---:R-:W-:-:S05]  /*2ab0*/  HADD2.F32 R161, -RZ, R154.H0_H0 ;  /* 0x2000009affa17230 */ /* 0x004fca0000004100 */
[----:B------:R-:W-:-:S04]  /*2ac0*/  FMUL R161, R161, R156 ;  /* 0x0000009ca1a17220 */ /* 0x000fc80000400000 */
[----:B------:R-:W-:Y:S01]  /*2ad0*/  FFMA R161, R88, R155, R161 ;  /* 0x0000009b58a17223 */ /* 0x000fe200000000a1 */
[----:B------:R-:W-:-:S04]  /*2ae0*/  IMAD.IADD R88, R13, 0x1, R165 ;  /* 0x000000010d587824 */ /* 0x000fc800078e02a5 */
[----:B------:R-:W-:Y:S02]  /*2af0*/  F2FP.F16.F32.PACK_AB R163, RZ, R161 ;  /* 0x000000a1ffa3723e */ /* 0x000fe400000000ff */
[----:B------:R-:W-:Y:S02]  /*2b00*/  LEA.HI.X R161, R168, UR5, R167, 0x1, P0 ;  /* 0x00000005a8a17c11 */ /* 0x000fe400080f0ca7 */
[----:B------:R-:W-:Y:S02]  /*2b10*/  PRMT R165, R163, 0x7610, R165 ;  /* 0x00007610a3a57816 */ /* 0x000fe400000000a5 */
[----:B------:R-:W-:-:S03]  /*2b20*/  LEA R162, P0, R164, R10, 0x1 ;  /* 0x0000000aa4a27211 */ /* 0x000fc600078008ff */
[----:B------:R0:W-:Y:S01]  /*2b30*/  @P1 STG.E.U16 desc[UR36][R160.64], R165 ;  /* 0x000000a5a0001986 */ /* 0x0001e2000c101524 */
[----:B------:R-:W-:Y:S01]  /*2b40*/  LEA.HI.X R163, R164, R11, R88, 0x1, P0 ;  /* 0x0000000ba4a37211 */ /* 0x000fe200000f0c58 */
[C---:B------:R-:W-:Y:S01]  /*2b50*/  IMAD.SHL.U32 R164, R14.reuse, 0x8, RZ ;  /* 0x000000080ea47824 */ /* 0x040fe200078e00ff */
[----:B0-----:R-:W-:Y:S01]  /*2b60*/  SHF.L.U64.HI R165, R14, 0x3, R15 ;  /* 0x000000030ea57819 */ /* 0x001fe2000001020f */
[----:B------:R-:W-:Y:S06]  /*2b70*/  @!P2 BRA `(.L_x_35) ;  /* 0x000000000004a947 */ /* 0x000fec0003800000 */
[----:B------:R0:W5:Y:S02]  /*2b80*/  LDG.E.LTC128B.U16 R154, desc[UR36][R162.64+0x2] ;  /* 0x00000224a29a7981 */ /* 0x000164000c1e1520 */
.L_x_35:
[----:B------:R-:W-:Y:S05]  /*2b90*/  BSYNC B1 ;  /* 0x0000000000017941 */ /* 0x000fea0003800000 */
.L_x_34:
[----:B-----5:R-:W-:Y:S01]  /*2ba0*/  HADD2.F32 R167, -RZ, R154.H0_H0 ;  /* 0x2000009affa77230 */ /* 0x020fe20000004100 */
[----:B------:R-:W-:Y:S01]  /*2bb0*/  ISETP.GT.AND P0, PT, R3, 0x8, PT ;  /* 0x000000080300780c */ /* 0x000fe20003f04270 */
[----:B------:R-:W-:-:S04]  /*2bc0*/  IMAD.WIDE.U32 R172, R157, R14, R164 ;  /* 0x0000000e9dac7225 */ /* 0x000fc800078e00a4 */
[----:B------:R-:W-:Y:S01]  /*2bd0*/  FMUL R88, R167, R156 ;  /* 0x0000009ca7587220 */ /* 0x000fe20000400000 */
[----:B------:R-:W-:Y:S01]  /*2be0*/  IMAD.IADD R171, R169, 0x1, R173 ;  /* 0x00000001a9ab7824 */ /* 0x000fe200078e02ad */
[----:B------:R-:W-:Y:S02]  /*2bf0*/  IADD3 R167, P4, R20, R172, RZ ;  /* 0x000000ac14a77210 */ /* 0x000fe40007f9e0ff */
[----:B------:R-:W-:Y:S01]  /*2c00*/  FFMA R89, R89, R155, R88 ;  /* 0x0000009b59597223 */ /* 0x000fe20000000058 */
[----:B------:R-:W-:Y:S02]  /*2c10*/  ISETP.GT.AND P1, PT, R0, RZ, P0 ;  /* 0x000000ff0000720c */ /* 0x000fe40000724270 */
[----:B------:R-:W-:Y:S02]  /*2c20*/  IADD3.X R168, R171, R159, RZ, P4, !PT ;  /* 0x0000009faba87210 */ /* 0x000fe400027fe4ff */
[----:B------:R-:W-:Y:S02]  /*2c30*/  LEA R88, P4, R167, R10, 0x1 ;  /* 0x0000000aa7587211 */ /* 0x000fe400078808ff */
[----:B------:R-:W-:-:S02]  /*2c40*/  F2FP.F16.F32.PACK_AB R169, RZ, R89 ;  /* 0x00000059ffa9723e */ /* 0x000fc400000000ff */
[--C-:B------:R-:W-:Y:S02]  /*2c50*/  LEA.HI.X R89, R167, R11, R168.reuse, 0x1, P4 ;  /* 0x0000000ba7597211 */ /* 0x100fe400020f0ca8 */
[----:B------:R-:W-:-:S05]  /*2c60*/  PRMT R168, R169, 0x7610, R168 ;  /* 0x00007610a9a87816 */ /* 0x000fca00000000a8 */
[----:B------:R1:W-:Y:S04]  /*2c70*/  @P2 STG.E.U16 desc[UR36][R160.64+0x2], R168 ;  /* 0x000002a8a0002986 */ /* 0x0003e8000c101524 */
[----:B------:R2:W3:Y:S01]  /*2c80*/  @P1 LDG.E.LTC128B.U16 R154, desc[UR36][R88.64] ;  /* 0x00000024589a1981 */ /* 0x0004e2000c1e1520 */
[----:B------:R-:W-:Y:S01]  /*2c90*/  IMAD.SHL.U32 R167, R4, 0x10, RZ ;  /* 0x0000001004a77824 */ /* 0x000fe200078e00ff */
[----:B------:R-:W-:Y:S01]  /*2ca0*/  IADD3 R172, P2, R6, R172, RZ ;  /* 0x000000ac06ac7210 */ /* 0x000fe20007f5e0ff */
[----:B------:R-:W-:Y:S03]  /*2cb0*/  BSSY B1, `(.L_x_36) ;  /* 0x0000011000017945 */ /* 0x000fe60003800000 */
[----:B------:R-:W-:Y:S01]  /*2cc0*/  IADD3 R170, P4, R167, R160, RZ ;  /* 0x000000a0a7aa7210 */ /* 0x000fe20007f9e0ff */
[----:B------:R-:W-:Y:S01]  /*2cd0*/  IMAD.X R173, R7, 0x1, R171, P2 ;  /* 0x0000000107ad7824 */ /* 0x000fe200010e06ab */
[----:B------:R-:W-:Y:S01]  /*2ce0*/  ISETP.GT.AND P2, PT, R0, 0x1, P0 ;  /* 0x000000010000780c */ /* 0x000fe20000744270 */
[----:B------:R-:W-:-:S04]  /*2cf0*/  IMAD.WIDE.U32 R172, R23, R12, R172 ;  /* 0x0000000c17ac7225 */ /* 0x000fc800078e00ac */
[----:B-1----:R-:W-:Y:S01]  /*2d00*/  IMAD.IADD R168, R13, 0x1, R173 ;  /* 0x000000010da87824 */ /* 0x002fe200078e02ad */
[----:B--2---:R-:W-:-:S04]  /*2d10*/  LEA R88, P5, R172, R10, 0x1 ;  /* 0x0000000aac587211 */ /* 0x004fc800078a08ff */
[----:B------:R-:W-:Y:S01]  /*2d20*/  LEA.HI.X R89, R172, R11, R168, 0x1, P5 ;  /* 0x0000000bac597211 */ /* 0x000fe200028f0ca8 */
[----:B---3--:R-:W-:-:S05]  /*2d30*/  HADD2.F32 R169, -RZ, R154.H0_H0 ;  /* 0x2000009affa97230 */ /* 0x008fca0000004100 */
[----:B------:R-:W-:-:S04]  /*2d40*/  FMUL R169, R169, R156 ;  /* 0x0000009ca9a97220 */ /* 0x000fc80000400000 */
[----:B------:R-:W-:Y:S01]  /*2d50*/  FFMA R90, R90, R155, R169 ;  /* 0x0000009b5a5a7223 */ /* 0x000fe200000000a9 */
[----:B------:R-:W-:-:S04]  /*2d60*/  SHF.L.U64.HI R169, R4, 0x4, R5 ;  /* 0x0000000404a97819 */ /* 0x000fc80000010205 */
[----:B------:R-:W-:Y:S01]  /*2d70*/  F2FP.F16.F32.PACK_AB R90, RZ, R90 ;  /* 0x0000005aff5a723e */ /* 0x000fe200000000ff */
[----:B------:R-:W-:-:S05]  /*2d80*/  IMAD.X R171, R169, 0x1, R161, P4 ;  /* 0x00000001a9ab7824 */ /* 0x000fca00020e06a1 */
[----:B------:R1:W-:Y:S01]  /*2d90*/  @P1 STG.E.U16 desc[UR36][R170.64], R90 ;  /* 0x0000005aaa001986 */ /* 0x0003e2000c101524 */
[----:B------:R-:W-:Y:S05]  /*2da0*/  @!P2 BRA `(.L_x_37) ;  /* 0x000000000004a947 */ /* 0x000fea0003800000 */
[----:B------:R2:W5:Y:S02]  /*2db0*/  LDG.E.LTC128B.U16 R154, desc[UR36][R88.64+0x2] ;  /* 0x00000224589a7981 */ /* 0x000564000c1e1520 */
.L_x_37:
[----:B------:R-:W-:Y:S05]  /*2dc0*/  BSYNC B1 ;  /* 0x0000000000017941 */ /* 0x000fea0003800000 */
.L_x_36:
[----:B-----5:R-:W-:Y:S01]  /*2dd0*/  HADD2.F32 R173, -RZ, R154.H0_H0 ;  /* 0x2000009affad7230 */ /* 0x020fe20000004100 */
[----:B------:R-:W-:Y:S01]  /*2de0*/  ISETP.GT.AND P1, PT, R0, 0x8, P3 ;  /* 0x000000080000780c */ /* 0x000fe20001f24270 */
[----:B------:R-:W-:Y:S03]  /*2df0*/  BSSY B1, `(.L_x_38) ;  /* 0x000000a000017945 */ /* 0x000fe60003800000 */
[----:B-1----:R-:W-:-:S04]  /*2e00*/  FMUL R90, R173, R156 ;  /* 0x0000009cad5a7220 */ /* 0x002fc80000400000 */
[----:B------:R-:W-:Y:S01]  /*2e10*/  FFMA R90, R91, R155, R90 ;  /* 0x0000009b5b5a7223 */ /* 0x000fe2000000005a */
[----:B------:R-:W-:-:S04]  /*2e20*/  @P2 IMAD.MOV.U32 R91, RZ, RZ, R171 ;  /* 0x000000ffff5b2224 */ /* 0x000fc800078e00ab */
[----:B------:R-:W-:-:S04]  /*2e30*/  F2FP.F16.F32.PACK_AB R90, RZ, R90 ;  /* 0x0000005aff5a723e */ /* 0x000fc800000000ff */
[----:B------:R-:W-:Y:S01]  /*2e40*/  PRMT R168, R90, 0x7610, R168 ;  /* 0x000076105aa87816 */ /* 0x000fe200000000a8 */
[----:B------:R-:W-:-:S05]  /*2e50*/  @P2 IMAD.MOV.U32 R90, RZ, RZ, R170 ;  /* 0x000000ffff5a2224 */ /* 0x000fca00078e00aa */
[----:B------:R1:W-:Y:S01]  /*2e60*/  @P2 STG.E.U16 desc[UR36][R90.64+0x2], R168 ;  /* 0x000002a85a002986 */ /* 0x0003e2000c101524 */
[----:B------:R-:W-:Y:S05]  /*2e70*/  @!P1 BRA `(.L_x_39) ;  /* 0x0000000000049947 */ /* 0x000fea0003800000 */
[----:B------:R3:W5:Y:S02]  /*2e80*/  LDG.E.LTC128B.U16 R154, desc[UR36][R162.64+0x10] ;  /* 0x00001024a29a7981 */ /* 0x000764000c1e1520 */
.L_x_39:
[----:B------:R-:W-:Y:S05]  /*2e90*/  BSYNC B1 ;  /* 0x0000000000017941 */ /* 0x000fea0003800000 */
.L_x_38:
[----:B-1---5:R-:W-:Y:S01]  /*2ea0*/  HADD2.F32 R91, -RZ, R154.H0_H0 ;  /* 0x2000009aff5b7230 */ /* 0x022fe20000004100 */
[----:B------:R-:W-:Y:S01]  /*2eb0*/  ISETP.GT.AND P2, PT, R0, 0x9, P3 ;  /* 0x000000090000780c */ /* 0x000fe20001f44270 */
[----:B------:R-:W-:Y:S01]  /*2ec0*/  @P1 IMAD.MOV.U32 R90, RZ, RZ, R160 ;  /* 0x000000ffff5a1224 */ /* 0x000fe200078e00a0 */
[----:B------:R-:W-:Y:S02]  /*2ed0*/  BSSY B1, `(.L_x_40) ;  /* 0x0000009000017945 */ /* 0x000fe40003800000 */
[----:B------:R-:W-:-:S04]  /*2ee0*/  FMUL R91, R91, R156 ;  /* 0x0000009c5b5b7220 */ /* 0x000fc80000400000 */
[----:B------:R-:W-:-:S05]  /*2ef0*/  FFMA R91, R92, R155, R91 ;  /* 0x0000009b5c5b7223 */ /* 0x000fca000000005b */
[----:B------:R-:W-:-:S04]  /*2f00*/  F2FP.F16.F32.PACK_AB R91, RZ, R91 ;  /* 0x0000005bff5b723e */ /* 0x000fc800000000ff */
[----:B------:R-:W-:Y:S01]  /*2f10*/  PRMT R92, R91, 0x7610, R92 ;  /* 0x000076105b5c7816 */ /* 0x000fe2000000005c */
[----:B------:R-:W-:-:S05]  /*2f20*/  @P1 IMAD.MOV.U32 R91, RZ, RZ, R161 ;  /* 0x000000ffff5b1224 */ /* 0x000fca00078e00a1 */
[----:B------:R1:W-:Y:S01]  /*2f30*/  @P1 STG.E.U16 desc[UR36][R90.64+0x10], R92 ;  /* 0x0000105c5a001986 */ /* 0x0003e2000c101524 */
[----:B------:R-:W-:Y:S05]  /*2f40*/  @!P2 BRA `(.L_x_41) ;  /* 0x000000000004a947 */ /* 0x000fea0003800000 */
[----:B------:R4:W5:Y:S02]  /*2f50*/  LDG.E.LTC128B.U16 R154, desc[UR36][R162.64+0x12] ;  /* 0x00001224a29a7981 */ /* 0x000964000c1e1520 */
.L_x_41:
[----:B------:R-:W-:Y:S05]  /*2f60*/  BSYNC B1 ;  /* 0x0000000000017941 */ /* 0x000fea0003800000 */
.L_x_40:
[----:B-1---5:R-:W-:Y:S01]  /*2f70*/  HADD2.F32 R91, -RZ, R154.H0_H0 ;  /* 0x2000009aff5b7230 */ /* 0x022fe20000004100 */
[----:B------:R-:W-:Y:S01]  /*2f80*/  ISETP.GT.AND P1, PT, R0, 0x8, P0 ;  /* 0x000000080000780c */ /* 0x000fe20000724270 */
[----:B------:R-:W-:Y:S03]  /*2f90*/  BSSY B1, `(.L_x_42) ;  /* 0x000000a000017945 */ /* 0x000fe60003800000 */
[----:B------:R-:W-:Y:S01]  /*2fa0*/  FMUL R90, R91, R156 ;  /* 0x0000009c5b5a7220 */ /* 0x000fe20000400000 */
[----:B------:R-:W-:-:S03]  /*2fb0*/  @P2 IMAD.MOV.U32 R91, RZ, RZ, R161 ;  /* 0x000000ffff5b2224 */ /* 0x000fc600078e00a1 */
[----:B------:R-:W-:-:S05]  /*2fc0*/  FFMA R90, R93, R155, R90 ;  /* 0x0000009b5d5a7223 */ /* 0x000fca000000005a */
[----:B------:R-:W-:-:S04]  /*2fd0*/  F2FP.F16.F32.PACK_AB R90, RZ, R90 ;  /* 0x0000005aff5a723e */ /* 0x000fc800000000ff */
[----:B------:R-:W-:Y:S02]  /*2fe0*/  PRMT R92, R90, 0x7610, R92 ;  /* 0x000076105a5c7816 */ /* 0x000fe4000000005c */
[----:B------:R-:W-:-:S05]  /*2ff0*/  @P2 MOV R90, R160 ;  /* 0x000000a0005a2202 */ /* 0x000fca0000000f00 */
[----:B------:R1:W-:Y:S01]  /*3000*/  @P2 STG.E.U16 desc[UR36][R90.64+0x12], R92 ;  /* 0x0000125c5a002986 */ /* 0x0003e2000c101524 */
[----:B------:R-:W-:Y:S05]  /*3010*/  @!P1 BRA `(.L_x_43) ;  /* 0x0000000000049947 */ /* 0x000fea0003800000 */
[----:B------:R0:W5:Y:S02]  /*3020*/  LDG.E.LTC128B.U16 R154, desc[UR36][R88.64+0x10] ;  /* 0x00001024589a7981 */ /* 0x000164000c1e1520 */
.L_x_43:
[----:B------:R-:W-:Y:S05]  /*3030*/  BSYNC B1 ;  /* 0x0000000000017941 */ /* 0x000fea0003800000 */
.L_x_42:
        /* <DEDUP_REMOVED lines=12> */
.L_x_45:
[----:B------:R-:W-:Y:S05]  /*3100*/  BSYNC B1 ;  /* 0x0000000000017941 */ /* 0x000fea0003800000 */
.L_x_44:
[----:B-1---5:R-:W-:Y:S01]  /*3110*/  HADD2.F32 R91, -RZ, R154.H0_H0 ;  /* 0x2000009aff5b7230 */ /* 0x022fe20000004100 */
[----:B------:R-:W-:Y:S01]  /*3120*/  ISETP.GT.AND P1, PT, R0, 0x10, P3 ;  /* 0x000000100000780c */ /* 0x000fe20001f24270 */
[----:B------:R-:W-:Y:S03]  /*3130*/  BSSY B1, `(.L_x_46) ;  /* 0x000000a000017945 */ /* 0x000fe60003800000 */
[----:B------:R-:W-:Y:S01]  /*3140*/  FMUL R90, R91, R156 ;  /* 0x0000009c5b5a7220 */ /* 0x000fe20000400000 */
[----:B------:R-:W-:-:S03]  /*3150*/  @P2 IMAD.MOV.U32 R91, RZ, RZ, R171 ;  /* 0x000000ffff5b2224 */ /* 0x000fc600078e00ab */
[----:B------:R-:W-:-:S05]  /*3160*/  FFMA R90, R95, R155, R90 ;  /* 0x0000009b5f5a7223 */ /* 0x000fca000000005a */
[----:B------:R-:W-:-:S04]  /*3170*/  F2FP.F16.F32.PACK_AB R90, RZ, R90 ;  /* 0x0000005aff5a723e */ /* 0x000fc800000000ff */
[----:B------:R-:W-:Y:S01]  /*3180*/  PRMT R92, R90, 0x7610, R92 ;  /* 0x000076105a5c7816 */ /* 0x000fe2000000005c */
[----:B------:R-:W-:-:S05]  /*3190*/  @P2 IMAD.MOV.U32 R90, RZ, RZ, R170 ;  /* 0x000000ffff5a2224 */ /* 0x000fca00078e00aa */
[----:B------:R1:W-:Y:S01]  /*31a0*/  @P2 STG.E.U16 desc[UR36][R90.64+0x12], R92 ;  /* 0x0000125c5a002986 */ /* 0x0003e2000c101524 */
[----:B------:R-:W-:Y:S05]  /*31b0*/  @!P1 BRA `(.L_x_47) ;  /* 0x0000000000049947 */ /* 0x000fea0003800000 */
[----:B------:R0:W5:Y:S02]  /*31c0*/  LDG.E.LTC128B.U16 R154, desc[UR36][R162.64+0x20] ;  /* 0x00002024a29a7981 */ /* 0x000164000c1e1520 */
.L_x_47:
[----:B------:R-:W-:Y:S05]  /*31d0*/  BSYNC B1 ;  /* 0x0000000000017941 */ /* 0x000fea0003800000 */
.L_x_46:
        /* <DEDUP_REMOVED lines=12> */
.L_x_49:
[----:B------:R-:W-:Y:S05]  /*32a0*/  BSYNC B1 ;  /* 0x0000000000017941 */ /* 0x000fea0003800000 */
.L_x_48:
[----:B-1---5:R-:W-:Y:S01]  /*32b0*/  HADD2.F32 R91, -RZ, R154.H0_H0 ;  /* 0x2000009aff5b7230 */ /* 0x022fe20000004100 */
[----:B------:R-:W-:Y:S01]  /*32c0*/  ISETP.GT.AND P1, PT, R0, 0x10, P0 ;  /* 0x000000100000780c */ /* 0x000fe20000724270 */
[----:B------:R-:W-:Y:S03]  /*32d0*/  BSSY B1, `(.L_x_50) ;  /* 0x000000a000017945 */ /* 0x000fe60003800000 */
[----:B------:R-:W-:Y:S01]  /*32e0*/  FMUL R90, R91, R156 ;  /* 0x0000009c5b5a7220 */ /* 0x000fe20000400000 */
[----:B------:R-:W-:-:S03]  /*32f0*/  @P2 MOV R91, R161 ;  /* 0x000000a1005b2202 */ /* 0x000fc60000000f00 */
[----:B------:R-:W-:-:S05]  /*3300*/  FFMA R90, R97, R155, R90 ;  /* 0x0000009b615a7223 */ /* 0x000fca000000005a */
[----:B------:R-:W-:-:S04]  /*3310*/  F2FP.F16.F32.PACK_AB R90, RZ, R90 ;  /* 0x0000005aff5a723e */ /* 0x000fc800000000ff */
[----:B------:R-:W-:Y:S01]  /*3320*/  PRMT R92, R90, 0x7610, R92 ;  /* 0x000076105a5c7816 */ /* 0x000fe2000000005c */
[----:B------:R-:W-:-:S05]  /*3330*/  @P2 IMAD.MOV.U32 R90, RZ, RZ, R160 ;  /* 0x000000ffff5a2224 */ /* 0x000fca00078e00a0 */
[----:B------:R1:W-:Y:S01]  /*3340*/  @P2 STG.E.U16 desc[UR36][R90.64+0x22], R92 ;  /* 0x0000225c5a002986 */ /* 0x0003e2000c101524 */
[----:B------:R-:W-:Y:S05]  /*3350*/  @!P1 BRA `(.L_x_51) ;  /* 0x0000000000049947 */ /* 0x000fea0003800000 */
[----:B------:R0:W5:Y:S02]  /*3360*/  LDG.E.LTC128B.U16 R154, desc[UR36][R88.64+0x20] ;  /* 0x00002024589a7981 */ /* 0x000164000c1e1520 */
.L_x_51:
[----:B------:R-:W-:Y:S05]  /*3370*/  BSYNC B1 ;  /* 0x0000000000017941 */ /* 0x000fea0003800000 */
.L_x_50:
        /* <DEDUP_REMOVED lines=12> */
.L_x_53:
[----:B------:R-:W-:Y:S05]  /*3440*/  BSYNC B1 ;  /* 0x0000000000017941 */ /* 0x000fea0003800000 */
.L_x_52:
        /* <DEDUP_REMOVED lines=12> */
.L_x_55:
[----:B------:R-:W-:Y:S05]  /*3510*/  BSYNC B1 ;  /* 0x0000000000017941 */ /* 0x000fea0003800000 */
.L_x_54:
        /* <DEDUP_REMOVED lines=12> */
.L_x_57:
[----:B------:R-:W-:Y:S05]  /*35e0*/  BSYNC B1 ;  /* 0x0000000000017941 */ /* 0x000fea0003800000 */
.L_x_56:
        /* <DEDUP_REMOVED lines=12> */
.L_x_59:
[----:B------:R-:W-:Y:S05]  /*36b0*/  BSYNC B1 ;  /* 0x0000000000017941 */ /* 0x000fea0003800000 */
.L_x_58:
[----:B-1---5:R-:W-:Y:S01]  /*36c0*/  HADD2.F32 R91, -RZ, R154.H0_H0 ;  /* 0x2000009aff5b7230 */ /* 0x022fe20000004100 */
[----:B------:R-:W-:Y:S01]  /*36d0*/  @P1 MOV R90, R170 ;  /* 0x000000aa005a1202 */ /* 0x000fe20000000f00 */
[----:B------:R-:W-:Y:S01]  /*36e0*/  BSSY B1, `(.L_x_60) ;  /* 0x000000a000017945 */ /* 0x000fe20003800000 */
[----:B------:R-:W-:Y:S02]  /*36f0*/  ISETP.GT.AND P2, PT, R0, 0x19, P0 ;  /* 0x000000190000780c */ /* 0x000fe40000744270 */
        /* <DEDUP_REMOVED lines=8> */
.L_x_61:
[----:B------:R-:W-:Y:S05]  /*3780*/  BSYNC B1 ;  /* 0x0000000000017941 */ /* 0x000fea0003800000 */
.L_x_60:
        /* <DEDUP_REMOVED lines=12> */
.L_x_63:
[----:B------:R-:W-:Y:S05]  /*3850*/  BSYNC B1 ;  /* 0x0000000000017941 */ /* 0x000fea0003800000 */
.L_x_62:
        /* <DEDUP_REMOVED lines=12> */
.L_x_65:
[----:B------:R-:W-:Y:S05]  /*3920*/  BSYNC B1 ;  /* 0x0000000000017941 */ /* 0x000fea0003800000 */
.L_x_64:
        /* <DEDUP_REMOVED lines=12> */
.L_x_67:
[----:B------:R-:W-:Y:S05]  /*39f0*/  BSYNC B1 ;  /* 0x0000000000017941 */ /* 0x000fea0003800000 */
.L_x_66:
[----:B-1---5:R-:W-:Y:S01]  /*3a00*/  HADD2.F32 R91, -RZ, R154.H0_H0 ;  /* 0x2000009aff5b7230 */ /* 0x022fe20000004100 */
[----:B------:R-:W-:Y:S01]  /*3a10*/  ISETP.GT.AND P2, PT, R0, 0x21, P0 ;  /* 0x000000210000780c */ /* 0x000fe20000744270 */
[----:B------:R-:W-:Y:S01]  /*3a20*/  @P1 IMAD.MOV.U32 R90, RZ, RZ, R170 ;  /* 0x000000ffff5a1224 */ /* 0x000fe200078e00aa */
[----:B------:R-:W-:Y:S02]  /*3a30*/  BSSY B1, `(.L_x_68) ;  /* 0x0000009000017945 */ /* 0x000fe40003800000 */
[----:B------:R-:W-:-:S04]  /*3a40*/  FMUL R91, R91, R156 ;  /* 0x0000009c5b5b7220 */ /* 0x000fc80000400000 */
[----:B------:R-:W-:-:S05]  /*3a50*/  FFMA R91, R106, R155, R91 ;  /* 0x0000009b6a5b7223 */ /* 0x000fca000000005b */
[----:B------:R-:W-:-:S04]  /*3a60*/  F2FP.F16.F32.PACK_AB R91, RZ, R91 ;  /* 0x0000005bff5b723e */ /* 0x000fc800000000ff */
[----:B------:R-:W-:Y:S02]  /*3a70*/  PRMT R92, R91, 0x7610, R92 ;  /* 0x000076105b5c7816 */ /* 0x000fe4000000005c */
[----:B------:R-:W-:-:S05]  /*3a80*/  @P1 MOV R91, R171 ;  /* 0x000000ab005b1202 */ /* 0x000fca0000000f00 */
[----:B------:R1:W-:Y:S01]  /*3a90*/  @P1 STG.E.U16 desc[UR36][R90.64+0x40], R92 ;  /* 0x0000405c5a001986 */ /* 0x0003e2000c101524 */
[----:B------:R-:W-:Y:S05]  /*3aa0*/  @!P2 BRA `(.L_x_69) ;  /* 0x000000000004a947 */ /* 0x000fea0003800000 */
[----:B------:R0:W5:Y:S02]  /*3ab0*/  LDG.E.LTC128B.U16 R154, desc[UR36][R88.64+0x42] ;  /* 0x00004224589a7981 */ /* 0x000164000c1e1520 */
.L_x_69:
[----:B------:R-:W-:Y:S05]  /*3ac0*/  BSYNC B1 ;  /* 0x0000000000017941 */ /* 0x000fea0003800000 */
.L_x_68:
        /* <DEDUP_REMOVED lines=12> */
.L_x_71:
[----:B------:R-:W-:Y:S05]  /*3b90*/  BSYNC B1 ;  /* 0x0000000000017941 */ /* 0x000fea0003800000 */
.L_x_70:
        /* <DEDUP_REMOVED lines=12> */
.L_x_73:
[----:B------:R-:W-:Y:S05]  /*3c60*/  BSYNC B1 ;  /* 0x0000000000017941 */ /* 0x000fea0003800000 */
.L_x_72:
        /* <DEDUP_REMOVED lines=12> */
.L_x_75:
[----:B------:R-:W-:Y:S05]  /*3d30*/  BSYNC B1 ;  /* 0x0000000000017941 */ /* 0x000fea0003800000 */
.L_x_74:
        /* <DEDUP_REMOVED lines=12> */
.L_x_77:
[----:B------:R-:W-:Y:S05]  /*3e00*/  BSYNC B1 ;  /* 0x0000000000017941 */ /* 0x000fea0003800000 */
.L_x_76:
        /* <DEDUP_REMOVED lines=12> */
.L_x_79:
[----:B------:R-:W-:Y:S05]  /*3ed0*/  BSYNC B1 ;  /* 0x0000000000017941 */ /* 0x000fea0003800000 */
.L_x_78:
        /* <DEDUP_REMOVED lines=12> */
.L_x_81:
[----:B------:R-:W-:Y:S05]  /*3fa0*/  BSYNC B1 ;  /* 0x0000000000017941 */ /* 0x000fea0003800000 */
.L_x_80:
        /* <DEDUP_REMOVED lines=12> */
.L_x_83:
[----:B------:R-:W-:Y:S05]  /*4070*/  BSYNC B1 ;  /* 0x0000000000017941 */ /* 0x000fea0003800000 */
.L_x_82:
        /* <DEDUP_REMOVED lines=12> */
.L_x_85:
[----:B------:R-:W-:Y:S05]  /*4140*/  BSYNC B1 ;  /* 0x0000000000017941 */ /* 0x000fea0003800000 */
.L_x_84:
        /* <DEDUP_REMOVED lines=12> */
.L_x_87:
[----:B------:R-:W-:Y:S05]  /*4210*/  BSYNC B1 ;  /* 0x0000000000017941 */ /* 0x000fea0003800000 */
.L_x_86:
        /* <DEDUP_REMOVED lines=12> */
.L_x_89:
[----:B------:R-:W-:Y:S05]  /*42e0*/  BSYNC B1 ;  /* 0x0000000000017941 */ /* 0x000fea0003800000 */
.L_x_88:
        /* <DEDUP_REMOVED lines=12> */
.L_x_91:
[----:B------:R-:W-:Y:S05]  /*43b0*/  BSYNC B1 ;  /* 0x0000000000017941 */ /* 0x000fea0003800000 */
.L_x_90:
        /* <DEDUP_REMOVED lines=12> */
.L_x_93:
[----:B------:R-:W-:Y:S05]  /*4480*/  BSYNC B1 ;  /* 0x0000000000017941 */ /* 0x000fea0003800000 */
.L_x_92:
        /* <DEDUP_REMOVED lines=12> */
.L_x_95:
[----:B------:R-:W-:Y:S05]  /*4550*/  BSYNC B1 ;  /* 0x0000000000017941 */ /* 0x000fea0003800000 */
.L_x_94:
        /* <DEDUP_REMOVED lines=12> */
.L_x_97:
[----:B------:R-:W-:Y:S05]  /*4620*/  BSYNC B1 ;  /* 0x0000000000017941 */ /* 0x000fea0003800000 */
.L_x_96:
        /* <DEDUP_REMOVED lines=12> */
.L_x_99:
[----:B------:R-:W-:Y:S05]  /*46f0*/  BSYNC B1 ;  /* 0x0000000000017941 */ /* 0x000fea0003800000 */
.L_x_98:
        /* <DEDUP_REMOVED lines=12> */
.L_x_101:
[----:B------:R-:W-:Y:S05]  /*47c0*/  BSYNC B1 ;  /* 0x0000000000017941 */ /* 0x000fea0003800000 */
.L_x_100:
        /* <DEDUP_REMOVED lines=12> */
.L_x_103:
[----:B------:R-:W-:Y:S05]  /*4890*/  BSYNC B1 ;  /* 0x0000000000017941 */ /* 0x000fea0003800000 */
.L_x_102:
        /* <DEDUP_REMOVED lines=12> */
.L_x_105:
[----:B------:R-:W-:Y:S05]  /*4960*/  BSYNC B1 ;  /* 0x0000000000017941 */ /* 0x000fea0003800000 */
.L_x_104:
        /* <DEDUP_REMOVED lines=12> */
.L_x_107:
[----:B------:R-:W-:Y:S05]  /*4a30*/  BSYNC B1 ;  /* 0x0000000000017941 */ /* 0x000fea0003800000 */
.L_x_106:
        /* <DEDUP_REMOVED lines=12> */
.L_x_109:
[----:B------:R-:W-:Y:S05]  /*4b00*/  BSYNC B1 ;  /* 0x0000000000017941 */ /* 0x000fea0003800000 */
.L_x_108:
        /* <DEDUP_REMOVED lines=12> */
.L_x_111:
[----:B------:R-:W-:Y:S05]  /*4bd0*/  BSYNC B1 ;  /* 0x0000000000017941 */ /* 0x000fea0003800000 */
.L_x_110:
        /* <DEDUP_REMOVED lines=12> */
.L_x_113:
[----:B------:R-:W-:Y:S05]  /*4ca0*/  BSYNC B1 ;  /* 0x0000000000017941 */ /* 0x000fea0003800000 */
.L_x_112:
        /* <DEDUP_REMOVED lines=12> */
.L_x_115:
[----:B------:R-:W-:Y:S05]  /*4d70*/  BSYNC B1 ;  /* 0x0000000000017941 */ /* 0x000fea0003800000 */
.L_x_114:
        /* <DEDUP_REMOVED lines=12> */
.L_x_117:
[----:B------:R-:W-:Y:S05]  /*4e40*/  BSYNC B1 ;  /* 0x0000000000017941 */ /* 0x000fea0003800000 */
.L_x_116:
        /* <DEDUP_REMOVED lines=12> */
.L_x_119:
[----:B------:R-:W-:Y:S05]  /*4f10*/  BSYNC B1 ;  /* 0x0000000000017941 */ /* 0x000fea0003800000 */
.L_x_118:
        /* <DEDUP_REMOVED lines=12> */
.L_x_121:
[----:B------:R-:W-:Y:S05]  /*4fe0*/  BSYNC B1 ;  /* 0x0000000000017941 */ /* 0x000fea0003800000 */
.L_x_120:
        /* <DEDUP_REMOVED lines=12> */
.L_x_123:
[----:B------:R-:W-:Y:S05]  /*50b0*/  BSYNC B1 ;  /* 0x0000000000017941 */ /* 0x000fea0003800000 */
.L_x_122:
        /* <DEDUP_REMOVED lines=12> */
.L_x_125:
[----:B------:R-:W-:Y:S05]  /*5180*/  BSYNC B1 ;  /* 0x0000000000017941 */ /* 0x000fea0003800000 */
.L_x_124:
        /* <DEDUP_REMOVED lines=12> */
.L_x_127:
[----:B------:R-:W-:Y:S05]  /*5250*/  BSYNC B1 ;  /* 0x0000000000017941 */ /* 0x000fea0003800000 */
.L_x_126:
        /* <DEDUP_REMOVED lines=12> */
.L_x_129:
[----:B------:R-:W-:Y:S05]  /*5320*/  BSYNC B1 ;  /* 0x0000000000017941 */ /* 0x000fea0003800000 */
.L_x_128:
        /* <DEDUP_REMOVED lines=12> */
.L_x_131:
[----:B------:R-:W-:Y:S05]  /*53f0*/  BSYNC B1 ;  /* 0x0000000000017941 */ /* 0x000fea0003800000 */
.L_x_130:
        /* <DEDUP_REMOVED lines=12> */
.L_x_133:
[----:B------:R-:W-:Y:S05]  /*54c0*/  BSYNC B1 ;  /* 0x0000000000017941 */ /* 0x000fea0003800000 */
.L_x_132:
        /* <DEDUP_REMOVED lines=12> */
.L_x_135:
[----:B------:R-:W-:Y:S05]  /*5590*/  BSYNC B1 ;  /* 0x0000000000017941 */ /* 0x000fea0003800000 */
.L_x_134:
        /* <DEDUP_REMOVED lines=12> */
.L_x_137:
[----:B------:R-:W-:Y:S05]  /*5660*/  BSYNC B1 ;  /* 0x0000000000017941 */ /* 0x000fea0003800000 */
.L_x_136:
        /* <DEDUP_REMOVED lines=12> */
.L_x_139:
[----:B------:R-:W-:Y:S05]  /*5730*/  BSYNC B1 ;  /* 0x0000000000017941 */ /* 0x000fea0003800000 */
.L_x_138:
        /* <DEDUP_REMOVED lines=12> */
.L_x_141:
[----:B------:R-:W-:Y:S05]  /*5800*/  BSYNC B1 ;  /* 0x0000000000017941 */ /* 0x000fea0003800000 */
.L_x_140:
        /* <DEDUP_REMOVED lines=12> */
.L_x_143:
[----:B------:R-:W-:Y:S05]  /*58d0*/  BSYNC B1 ;  /* 0x0000000000017941 */ /* 0x000fea0003800000 */
.L_x_142:
        /* <DEDUP_REMOVED lines=12> */
.L_x_145:
[----:B------:R-:W-:Y:S05]  /*59a0*/  BSYNC B1 ;  /* 0x0000000000017941 */ /* 0x000fea0003800000 */
.L_x_144:
        /* <DEDUP_REMOVED lines=12> */
.L_x_147:
[----:B------:R-:W-:Y:S05]  /*5a70*/  BSYNC B1 ;  /* 0x0000000000017941 */ /* 0x000fea0003800000 */
.L_x_146:
        /* <DEDUP_REMOVED lines=12> */
.L_x_149:
[----:B------:R-:W-:Y:S05]  /*5b40*/  BSYNC B1 ;  /* 0x0000000000017941 */ /* 0x000fea0003800000 */
.L_x_148:
        /* <DEDUP_REMOVED lines=12> */
.L_x_151:
[----:B------:R-:W-:Y:S05]  /*5c10*/  BSYNC B1 ;  /* 0x0000000000017941 */ /* 0x000fea0003800000 */
.L_x_150:
        /* <DEDUP_REMOVED lines=12> */
.L_x_153:
[----:B------:R-:W-:Y:S05]  /*5ce0*/  BSYNC B1 ;  /* 0x0000000000017941 */ /* 0x000fea0003800000 */
.L_x_152:
        /* <DEDUP_REMOVED lines=12> */
.L_x_155:
[----:B------:R-:W-:Y:S05]  /*5db0*/  BSYNC B1 ;  /* 0x0000000000017941 */ /* 0x000fea0003800000 */
.L_x_154:
[----:B-1---5:R-:W-:Y:S01]  /*5dc0*/  HADD2.F32 R91, -RZ, R154.H0_H0 ;  /* 0x2000009aff5b7230 */ /* 0x022fe20000004100 */
[----:B------:R-:W-:Y:S01]  /*5dd0*/  ISETP.GT.AND P1, PT, R0, 0x79, P0 ;  /* 0x000000790000780c */ /* 0x000fe20000724270 */
[----:B------:R-:W-:Y:S01]  /*5de0*/  @P2 IMAD.MOV.U32 R8, RZ, RZ, R170 ;  /* 0x000000ffff082224 */ /* 0x000fe200078e00aa */
[----:B------:R-:W-:Y:S01]  /*5df0*/  IADD3 R157, P0, R157, 0x80, RZ ;  /* 0x000000809d9d7810 */ /* 0x000fe20007f1e0ff */
[----:B------:R-:W-:Y:S01]  /*5e00*/  BSSY B1, `(.L_x_156) ;  /* 0x000000a000017945 */ /* 0x000fe20003800000 */
[----:B------:R-:W-:-:S04]  /*5e10*/  FMUL R91, R91, R156 ;  /* 0x0000009c5b5b7220 */ /* 0x000fc80000400000 */
[----:B------:R-:W-:-:S05]  /*5e20*/  FFMA R91, R150, R155, R91 ;  /* 0x0000009b965b7223 */ /* 0x000fca000000005b */
[----:B------:R-:W-:-:S04]  /*5e30*/  F2FP.F16.F32.PACK_AB R91, RZ, R91 ;  /* 0x0000005bff5b723e */ /* 0x000fc800000000ff */
[----:B------:R-:W-:Y:S01]  /*5e40*/  PRMT R90, R91, 0x7610, R90 ;  /* 0x000076105b5a7816 */ /* 0x000fe2000000005a */
[----:B------:R-:W-:Y:S02]  /*5e50*/  IMAD.X R91, RZ, RZ, R9, P0 ;  /* 0x000000ffff5b7224 */ /* 0x000fe400000e0609 */
[----:B------:R-:W-:-:S05]  /*5e60*/  @P2 IMAD.MOV.U32 R9, RZ, RZ, R171 ;  /* 0x000000ffff092224 */ /* 0x000fca00078e00ab */
[----:B------:R1:W-:Y:S01]  /*5e70*/  @P2 STG.E.U16 desc[UR36][R8.64+0xf0], R90 ;  /* 0x0000f05a08002986 */ /* 0x0003e2000c101524 */
[----:B------:R-:W-:Y:S05]  /*5e80*/  @!P1 BRA `(.L_x_157) ;  /* 0x0000000000049947 */ /* 0x000fea0003800000 */
[----:B------:R0:W5:Y:S02]  /*5e90*/  LDG.E.LTC128B.U16 R154, desc[UR36][R88.64+0xf2] ;  /* 0x0000f224589a7981 */ /* 0x000164000c1e1520 */
.L_x_157:
[----:B------:R-:W-:Y:S05]  /*5ea0*/  BSYNC B1 ;  /* 0x0000000000017941 */ /* 0x000fea0003800000 */
.L_x_156:
[----:B-1---5:R-:W-:Y:S01]  /*5eb0*/  HADD2.F32 R9, -RZ, R154.H0_H0 ;  /* 0x2000009aff097230 */ /* 0x022fe20000004100 */
[----:B------:R-:W-:Y:S01]  /*5ec0*/  ISETP.GT.AND P0, PT, R3, 0x80, PT ;  /* 0x000000800300780c */ /* 0x000fe20003f04270 */
[----:B------:R-:W-:-:S03]  /*5ed0*/  IMAD R8, R91, R14, RZ ;  /* 0x0000000e5b087224 */ /* 0x000fc600078e02ff */
[----:B0-2---:R-:W-:Y:S01]  /*5ee0*/  FMUL R88, R9, R156 ;  /* 0x0000009c09587220 */ /* 0x005fe20000400000 */
[C---:B------:R-:W-:Y:S01]  /*5ef0*/  IMAD R97, R157.reuse, R15, R8 ;  /* 0x0000000f9d617224 */ /* 0x040fe200078e0208 */
[----:B------:R-:W-:Y:S01]  /*5f00*/  ISETP.GT.AND P3, PT, R0, RZ, P0 ;  /* 0x000000ff0000720c */ /* 0x000fe20000764270 */
[----:B------:R-:W-:-:S04]  /*5f10*/  IMAD.WIDE.U32 R8, R157, R14, R158 ;  /* 0x0000000e9d087225 */ /* 0x000fc800078e009e */
[----:B------:R-:W-:Y:S01]  /*5f20*/  FFMA R151, R151, R155, R88 ;  /* 0x0000009b97977223 */ /* 0x000fe20000000058 */
[----:B------:R-:W-:Y:S02]  /*5f30*/  IADD3 R9, R9, R97, RZ ;  /* 0x0000006109097210 */ /* 0x000fe40007ffe0ff */
[C---:B------:R-:W-:Y:S02]  /*5f40*/  LEA R88, P2, R8.reuse, R10, 0x1 ;  /* 0x0000000a08587211 */ /* 0x040fe400078408ff */
[----:B------:R-:W-:Y:S02]  /*5f50*/  F2FP.F16.F32.PACK_AB R151, RZ, R151 ;  /* 0x00000097ff97723e */ /* 0x000fe400000000ff */
[----:B------:R-:W-:-:S03]  /*5f60*/  LEA.HI.X R89, R8, R11, R9, 0x1, P2 ;  /* 0x0000000b08597211 */ /* 0x000fc600010f0c09 */
[----:B------:R0:W-:Y:S04]  /*5f70*/  @P1 STG.E.U16 desc[UR36][R170.64+0xf2], R151 ;  /* 0x0000f297aa001986 */ /* 0x0001e8000c101524 */
[----:B------:R-:W2:Y:S01]  /*5f80*/  @P3 LDG.E.LTC128B.U16 R154, desc[UR36][R88.64] ;  /* 0x00000024589a3981 */ /* 0x000ea2000c1e1520 */
[----:B------:R-:W-:Y:S01]  /*5f90*/  IMAD.WIDE.U32 R8, R157, R14, R6 ;  /* 0x0000000e9d087225 */ /* 0x000fe200078e0006 */
[----:B------:R-:W-:Y:S01]  /*5fa0*/  SHF.L.U64.HI R95, R4, 0x8, R5 ;  /* 0x00000008045f7819 */ /* 0x000fe20000010205 */
[----:B------:R-:W-:Y:S01]  /*5fb0*/  BSSY B1, `(.L_x_158) ;  /* 0x0000011000017945 */ /* 0x000fe20003800000 */
[----:B------:R-:W-:Y:S01]  /*5fc0*/  ISETP.GT.AND P2, PT, R0, 0x1, P0 ;  /* 0x000000010000780c */ /* 0x000fe20000744270 */
[----:B------:R-:W-:Y:S02]  /*5fd0*/  IMAD.IADD R9, R97, 0x1, R9 ;  /* 0x0000000161097824 */ /* 0x000fe400078e0209 */
[----:B------:R-:W-:-:S02]  /*5fe0*/  IMAD.SHL.U32 R93, R4, 0x100, RZ ;  /* 0x00000100045d7824 */ /* 0x000fc400078e00ff */
[----:B------:R-:W-:-:S03]  /*5ff0*/  IMAD.WIDE.U32 R90, R23, R12, R8 ;  /* 0x0000000c175a7225 */ /* 0x000fc600078e0008 */
[----:B------:R-:W-:Y:S01]  /*6000*/  IADD3 R8, P1, R93, R160, RZ ;  /* 0x000000a05d087210 */ /* 0x000fe20007f3e0ff */
[----:B------:R-:W-:Y:S01]  /*6010*/  IMAD.IADD R5, R13, 0x1, R91 ;  /* 0x000000010d057824 */ /* 0x000fe200078e025b */
[----:B------:R-:W-:-:S03]  /*6020*/  LEA R4, P4, R90, R10, 0x1 ;  /* 0x0000000a5a047211 */ /* 0x000fc600078808ff */
[----:B------:R-:W-:Y:S01]  /*6030*/  IMAD.X R9, R95, 0x1, R161, P1 ;  /* 0x000000015f097824 */ /* 0x000fe200008e06a1 */
[----:B------:R-:W-:Y:S01]  /*6040*/  LEA.HI.X R5, R90, R11, R5, 0x1, P4 ;  /* 0x0000000b5a057211 */ /* 0x000fe200020f0c05 */
[----:B--2---:R-:W-:-:S05]  /*6050*/  HADD2.F32 R15, -RZ, R154.H0_H0 ;  /* 0x2000009aff0f7230 */ /* 0x004fca0000004100 */
[----:B------:R-:W-:-:S04]  /*6060*/  FMUL R15, R15, R156 ;  /* 0x0000009c0f0f7220 */ /* 0x000fc80000400000 */
[----:B------:R-:W-:-:S05]  /*6070*/  FFMA R15, R24, R155, R15 ;  /* 0x0000009b180f7223 */ /* 0x000fca000000000f */
[----:B------:R-:W-:-:S05]  /*6080*/  F2FP.F16.F32.PACK_AB R15, RZ, R15 ;  /* 0x0000000fff0f723e */ /* 0x000fca00000000ff */
[----:B------:R0:W-:Y:S01]  /*6090*/  @P3 STG.E.U16 desc[UR36][R8.64], R15 ;  /* 0x0000000f08003986 */ /* 0x0001e2000c101524 */
[----:B------:R-:W-:Y:S05]  /*60a0*/  @!P2 BRA `(.L_x_159) ;  /* 0x000000000004a947 */ /* 0x000fea0003800000 */
[----:B------:R1:W5:Y:S02]  /*60b0*/  LDG.E.LTC128B.U16 R154, desc[UR36][R4.64+0x2] ;  /* 0x00000224049a7981 */ /* 0x000364000c1e1520 */
.L_x_159:
[----:B------:R-:W-:Y:S05]  /*60c0*/  BSYNC B1 ;  /* 0x0000000000017941 */ /* 0x000fea0003800000 */
.L_x_158:
[----:B0----5:R-:W-:Y:S01]  /*60d0*/  HADD2.F32 R15, -RZ, R154.H0_H0 ;  /* 0x2000009aff0f7230 */ /* 0x021fe20000004100 */
[----:B------:R-:W-:Y:S01]  /*60e0*/  ISETP.GT.AND P1, PT, R3, 0x88, PT ;  /* 0x000000880300780c */ /* 0x000fe20003f24270 */
[----:B------:R-:W-:Y:S03]  /*60f0*/  BSSY B1, `(.L_x_160) ;  /* 0x000000f000017945 */ /* 0x000fe60003800000 */
[----:B------:R-:W-:Y:S01]  /*6100*/  FMUL R24, R15, R156 ;  /* 0x0000009c0f187220 */ /* 0x000fe20000400000 */
[----:B------:R-:W-:Y:S01]  /*6110*/  IMAD.WIDE.U32 R14, R157, R14, R164 ;  /* 0x0000000e9d0e7225 */ /* 0x000fe200078e00a4 */
[----:B------:R-:W-:-:S03]  /*6120*/  ISETP.GT.AND P3, PT, R0, RZ, P1 ;  /* 0x000000ff0000720c */ /* 0x000fc60000f64270 */
[----:B------:R-:W-:Y:S01]  /*6130*/  FFMA R24, R25, R155, R24 ;  /* 0x0000009b19187223 */ /* 0x000fe20000000018 */
[----:B------:R-:W-:Y:S01]  /*6140*/  IMAD.IADD R97, R97, 0x1, R15 ;  /* 0x0000000161617824 */ /* 0x000fe200078e020f */
[-C--:B------:R-:W-:Y:S02]  /*6150*/  IADD3 R21, P5, R20, R14.reuse, RZ ;  /* 0x0000000e14157210 */ /* 0x080fe40007fbe0ff */
[----:B------:R-:W-:Y:S02]  /*6160*/  IADD3 R20, P4, R6, R14, RZ ;  /* 0x0000000e06147210 */ /* 0x000fe40007f9e0ff */
[----:B------:R-:W-:Y:S01]  /*6170*/  F2FP.F16.F32.PACK_AB R24, RZ, R24 ;  /* 0x00000018ff18723e */ /* 0x000fe200000000ff */
[----:B------:R-:W-:Y:S01]  /*6180*/  IMAD.X R158, R97, 0x1, R159, P5 ;  /* 0x00000001619e7824 */ /* 0x000fe200028e069f */
[----:B------:R-:W-:-:S03]  /*6190*/  LEA R14, P5, R21, R10, 0x1 ;  /* 0x0000000a150e7211 */ /* 0x000fc600078a08ff */
[----:B------:R0:W-:Y:S01]  /*61a0*/  @P2 STG.E.U16 desc[UR36][R8.64+0x2], R24 ;  /* 0x0000021808002986 */ /* 0x0001e2000c101524 */
[----:B------:R-:W-:Y:S01]  /*61b0*/  LEA.HI.X R15, R21, R11, R158, 0x1, P5 ;  /* 0x0000000b150f7211 */ /* 0x000fe200028f0c9e */
[----:B------:R-:W-:Y:S08]  /*61c0*/  @!P3 BRA `(.L_x_161) ;  /* 0x000000000004b947 */ /* 0x000ff00003800000 */
[----:B------:R2:W5:Y:S02]  /*61d0*/  LDG.E.LTC128B.U16 R154, desc[UR36][R14.64] ;  /* 0x000000240e9a7981 */ /* 0x000564000c1e1520 */
.L_x_161:
[----:B------:R-:W-:Y:S05]  /*61e0*/  BSYNC B1 ;  /* 0x0000000000017941 */ /* 0x000fea0003800000 */
.L_x_160:
[----:B-----5:R-:W-:Y:S01]  /*61f0*/  HADD2.F32 R3, -RZ, R154.H0_H0 ;  /* 0x2000009aff037230 */ /* 0x020fe20000004100 */
[----:B------:R-:W-:Y:S01]  /*6200*/  ISETP.GT.AND P2, PT, R0, 0x1, P1 ;  /* 0x000000010000780c */ /* 0x000fe20000f44270 */
[----:B------:R-:W-:Y:S01]  /*6210*/  IMAD.X R21, R7, 0x1, R97, P4 ;  /* 0x0000000107157824 */ /* 0x000fe200020e0661 */
[----:B------:R-:W-:Y:S01]  /*6220*/  IADD3 R6, P4, R8, R167, RZ ;  /* 0x000000a708067210 */ /* 0x000fe20007f9e0ff */
[----:B------:R-:W-:Y:S01]  /*6230*/  BSSY B1, `(.L_x_162) ;  /* 0x000000c000017945 */ /* 0x000fe20003800000 */
[----:B------:R-:W-:Y:S01]  /*6240*/  FMUL R3, R3, R156 ;  /* 0x0000009c03037220 */ /* 0x000fe20000400000 */
[----:B--2---:R-:W-:Y:S01]  /*6250*/  IMAD.WIDE.U32 R14, R23, R12, R20 ;  /* 0x0000000c170e7225 */ /* 0x004fe200078e0014 */
[----:B------:R-:W-:-:S03]  /*6260*/  IADD3.X R7, R9, R169, RZ, P4, !PT ;  /* 0x000000a909077210 */ /* 0x000fc600027fe4ff */
[----:B------:R-:W-:Y:S01]  /*6270*/  FFMA R3, R26, R155, R3 ;  /* 0x0000009b1a037223 */ /* 0x000fe20000000003 */
[----:B------:R-:W-:Y:S01]  /*6280*/  IMAD.IADD R13, R13, 0x1, R15 ;  /* 0x000000010d0d7824 */ /* 0x000fe200078e020f */
[----:B------:R-:W-:-:S03]  /*6290*/  LEA R10, P5, R14, R10, 0x1 ;  /* 0x0000000a0e0a7211 */ /* 0x000fc600078a08ff */
[----:B------:R-:W-:Y:S02]  /*62a0*/  F2FP.F16.F32.PACK_AB R3, RZ, R3 ;  /* 0x00000003ff03723e */ /* 0x000fe400000000ff */
[----:B------:R-:W-:-:S03]  /*62b0*/  LEA.HI.X R11, R14, R11, R13, 0x1, P5 ;  /* 0x0000000b0e0b7211 */ /* 0x000fc600028f0c0d */
[----:B------:R2:W-:Y:S01]  /*62c0*/  @P3 STG.E.U16 desc[UR36][R6.64], R3 ;  /* 0x0000000306003986 */ /* 0x0005e2000c101524 */
[----:B------:R-:W-:Y:S05]  /*62d0*/  @!P2 BRA `(.L_x_163) ;  /* 0x000000000004a947 */ /* 0x000fea0003800000 */
[----:B------:R0:W5:Y:S02]  /*62e0*/  LDG.E.LTC128B.U16 R154, desc[UR36][R10.64+0x2] ;  /* 0x000002240a9a7981 */ /* 0x000164000c1e1520 */
.L_x_163:
[----:B------:R-:W-:Y:S05]  /*62f0*/  BSYNC B1 ;  /* 0x0000000000017941 */ /* 0x000fea0003800000 */
.L_x_162:
[----:B--2--5:R-:W-:Y:S01]  /*6300*/  HADD2.F32 R3, -RZ, R154.H0_H0 ;  /* 0x2000009aff037230 */ /* 0x024fe20000004100 */
[----:B------:R-:W-:Y:S01]  /*6310*/  ISETP.GT.AND P3, PT, R0, 0x8, P0 ;  /* 0x000000080000780c */ /* 0x000fe20000764270 */
[----:B------:R-:W-:Y:S03]  /*6320*/  BSSY B1, `(.L_x_164) ;  /* 0x0000007000017945 */ /* 0x000fe60003800000 */
[----:B------:R-:W-:-:S04]  /*6330*/  FMUL R12, R3, R156 ;  /* 0x0000009c030c7220 */ /* 0x000fc80000400000 */
[----:B------:R-:W-:-:S05]  /*6340*/  FFMA R12, R27, R155, R12 ;  /* 0x0000009b1b0c7223 */ /* 0x000fca000000000c */
[----:B------:R-:W-:-:S05]  /*6350*/  F2FP.F16.F32.PACK_AB R12, RZ, R12 ;  /* 0x0000000cff0c723e */ /* 0x000fca00000000ff */
[----:B------:R2:W-:Y:S01]  /*6360*/  @P2 STG.E.U16 desc[UR36][R6.64+0x2], R12 ;  /* 0x0000020c06002986 */ /* 0x0005e2000c101524 */
[----:B------:R-:W-:Y:S05]  /*6370*/  @!P3 BRA `(.L_x_165) ;  /* 0x000000000004b947 */ /* 0x000fea0003800000 */
[----:B------:R0:W5:Y:S02]  /*6380*/  LDG.E.LTC128B.U16 R154, desc[UR36][R4.64+0x10] ;  /* 0x00001024049a7981 */ /* 0x000164000c1e1520 */
.L_x_165:
[----:B------:R-:W-:Y:S05]  /*6390*/  BSYNC B1 ;  /* 0x0000000000017941 */ /* 0x000fea0003800000 */
.L_x_164:
[----:B-----5:R-:W-:Y:S01]  /*63a0*/  HADD2.F32 R3, -RZ, R154.H0_H0 ;  /* 0x2000009aff037230 */ /* 0x020fe20000004100 */
[----:B------:R-:W-:Y:S01]  /*63b0*/  ISETP.GT.AND P2, PT, R0, 0x9, P0 ;  /* 0x000000090000780c */ /* 0x000fe20000744270 */
[----:B--2---:R-:W-:Y:S01]  /*63c0*/  IMAD.MOV.U32 R6, RZ, RZ, R8 ;  /* 0x000000ffff067224 */ /* 0x004fe200078e0008 */
[----:B------:R-:W-:Y:S01]  /*63d0*/  BSSY B1, `(.L_x_166) ;  /* 0x0000008000017945 */ /* 0x000fe20003800000 */
[----:B------:R-:W-:Y:S02]  /*63e0*/  IMAD.MOV.U32 R7, RZ, RZ, R9 ;  /* 0x000000ffff077224 */ /* 0x000fe400078e0009 */
[----:B------:R-:W-:-:S04]  /*63f0*/  FMUL R3, R3, R156 ;  /* 0x0000009c03037220 */ /* 0x000fc80000400000 */
[----:B------:R-:W-:-:S05]  /*6400*/  FFMA R3, R28, R155, R3 ;  /* 0x0000009b1c037223 */ /* 0x000fca0000000003 */
[----:B------:R-:W-:-:S05]  /*6410*/  F2FP.F16.F32.PACK_AB R3, RZ, R3 ;  /* 0x00000003ff03723e */ /* 0x000fca00000000ff */
[----:B------:R2:W-:Y:S01]  /*6420*/  @P3 STG.E.U16 desc[UR36][R6.64+0x10], R3 ;  /* 0x0000100306003986 */ /* 0x0005e2000c101524 */
[----:B------:R-:W-:Y:S05]  /*6430*/  @!P2 BRA `(.L_x_167) ;  /* 0x000000000004a947 */ /* 0x000fea0003800000 */
[----:B------:R0:W5:Y:S02]  /*6440*/  LDG.E.LTC128B.U16 R154, desc[UR36][R4.64+0x12] ;  /* 0x00001224049a7981 */ /* 0x000164000c1e1520 */
.L_x_167:
[----:B------:R-:W-:Y:S05]  /*6450*/  BSYNC B1 ;  /* 0x0000000000017941 */ /* 0x000fea0003800000 */
.L_x_166:
        /* <DEDUP_REMOVED lines=9> */
.L_x_169:
[----:B------:R-:W-:Y:S05]  /*64f0*/  BSYNC B1 ;  /* 0x0000000000017941 */ /* 0x000fea0003800000 */
.L_x_168:
[----:B-----5:R-:W-:Y:S01]  /*6500*/  HADD2.F32 R3, -RZ, R154.H0_H0 ;  /* 0x2000009aff037230 */ /* 0x020fe20000004100 */
[----:B0-----:R-:W-:Y:S01]  /*6510*/  IADD3 R8, P3, R167, R8, RZ ;  /* 0x00000008a7087210 */ /* 0x001fe20007f7e0ff */
[----:B------:R-:W-:Y:S01]  /*6520*/  BSSY B1, `(.L_x_170) ;  /* 0x0000009000017945 */ /* 0x000fe20003800000 */
[----:B------:R-:W-:Y:S02]  /*6530*/  ISETP.GT.AND P2, PT, R0, 0x9, P1 ;  /* 0x000000090000780c */ /* 0x000fe40000f44270 */
[----:B------:R-:W-:Y:S01]  /*6540*/  FMUL R3, R3, R156 ;  /* 0x0000009c03037220 */ /* 0x000fe20000400000 */
[----:B------:R-:W-:-:S03]  /*6550*/  IMAD.X R9, R169, 0x1, R9, P3 ;  /* 0x00000001a9097824 */ /* 0x000fc600018e0609 */
[----:B------:R-:W-:-:S05]  /*6560*/  FFMA R3, R30, R155, R3 ;  /* 0x0000009b1e037223 */ /* 0x000fca0000000003 */
[----:B------:R-:W-:-:S05]  /*6570*/  F2FP.F16.F32.PACK_AB R3, RZ, R3 ;  /* 0x00000003ff03723e */ /* 0x000fca00000000ff */
[----:B------:R0:W-:Y:S01]  /*6580*/  @P4 STG.E.U16 desc[UR36][R8.64+0x10], R3 ;  /* 0x0000100308004986 */ /* 0x0001e2000c101524 */
[----:B------:R-:W-:Y:S05]  /*6590*/  @!P2 BRA `(.L_x_171) ;  /* 0x000000000004a947 */ /* 0x000fea0003800000 */
[----:B------:R0:W5:Y:S02]  /*65a0*/  LDG.E.LTC128B.U16 R154, desc[UR36][R10.64+0x12] ;  /* 0x000012240a9a7981 */ /* 0x000164000c1e1520 */
.L_x_171:
[----:B------:R-:W-:Y:S05]  /*65b0*/  BSYNC B1 ;  /* 0x0000000000017941 */ /* 0x000fea0003800000 */
.L_x_170:
[----:B0----5:R-:W-:Y:S01]  /*65c0*/  HADD2.F32 R3, -RZ, R154.H0_H0 ;  /* 0x2000009aff037230 */ /* 0x021fe20000004100 */
[----:B------:R-:W-:Y:S01]  /*65d0*/  ISETP.GT.AND P3, PT, R0, 0x10, P0 ;  /* 0x000000100000780c */ /* 0x000fe20000764270 */
[----:B------:R-:W-:Y:S03]  /*65e0*/  BSSY B1, `(.L_x_172) ;  /* 0x0000009000017945 */ /* 0x000fe60003800000 */
[----:B------:R-:W-:-:S04]  /*65f0*/  FMUL R8, R3, R156 ;  /* 0x0000009c03087220 */ /* 0x000fc80000400000 */
[----:B------:R-:W-:Y:S01]  /*6600*/  FFMA R31, R31, R155, R8 ;  /* 0x0000009b1f1f7223 */ /* 0x000fe20000000008 */
[----:B------:R-:W-:-:S04]  /*6610*/  IADD3 R8, P4, P5, R167, R160, R93 ;  /* 0x000000a0a7087210 */ /* 0x000fc80007d9e05d */
[----:B------:R-:W-:Y:S02]  /*6620*/  F2FP.F16.F32.PACK_AB R31, RZ, R31 ;  /* 0x0000001fff1f723e */ /* 0x000fe400000000ff */
[----:B------:R-:W-:-:S05]  /*6630*/  IADD3.X R9, R169, R161, R95, P4, P5 ;  /* 0x000000a1a9097210 */ /* 0x000fca00027ea45f */
[----:B------:R0:W-:Y:S01]  /*6640*/  @P2 STG.E.U16 desc[UR36][R8.64+0x12], R31 ;  /* 0x0000121f08002986 */ /* 0x0001e2000c101524 */
[----:B------:R-:W-:Y:S05]  /*6650*/  @!P3 BRA `(.L_x_173) ;  /* 0x000000000004b947 */ /* 0x000fea0003800000 */
[----:B------:R0:W5:Y:S02]  /*6660*/  LDG.E.LTC128B.U16 R154, desc[UR36][R4.64+0x20] ;  /* 0x00002024049a7981 */ /* 0x000164000c1e1520 */
.L_x_173:
[----:B------:R-:W-:Y:S05]  /*6670*/  BSYNC B1 ;  /* 0x0000000000017941 */ /* 0x000fea0003800000 */
.L_x_172:
[----:B-----5:R-:W-:Y:S01]  /*6680*/  HADD2.F32 R3, -RZ, R154.H0_H0 ;  /* 0x2000009aff037230 */ /* 0x020fe20000004100 */
        /* <DEDUP_REMOVED lines=8> */
.L_x_175:
[----:B------:R-:W-:Y:S05]  /*6710*/  BSYNC B1 ;  /* 0x0000000000017941 */ /* 0x000fea0003800000 */
.L_x_174:
[----:B0----5:R-:W-:Y:S01]  /*6720*/  HADD2.F32 R3, -RZ, R154.H0_H0 ;  /* 0x2000009aff037230 */ /* 0x021fe20000004100 */
[----:B------:R-:W-:Y:S01]  /*6730*/  ISETP.GT.AND P3, PT, R0, 0x10, P1 ;  /* 0x000000100000780c */ /* 0x000fe20000f64270 */
[----:B------:R-:W-:Y:S03]  /*6740*/  BSSY B1, `(.L_x_176) ;  /* 0x0000007000017945 */ /* 0x000fe60003800000 */
[----:B--2---:R-:W-:-:S04]  /*6750*/  FMUL R12, R3, R156 ;  /* 0x0000009c030c7220 */ /* 0x004fc80000400000 */
[----:B------:R-:W-:-:S05]  /*6760*/  FFMA R12, R33, R155, R12 ;  /* 0x0000009b210c7223 */ /* 0x000fca000000000c */
[----:B------:R-:W-:-:S05]  /*6770*/  F2FP.F16.F32.PACK_AB R12, RZ, R12 ;  /* 0x0000000cff0c723e */ /* 0x000fca00000000ff */
[----:B------:R0:W-:Y:S01]  /*6780*/  @P2 STG.E.U16 desc[UR36][R6.64+0x22], R12 ;  /* 0x0000220c06002986 */ /* 0x0001e2000c101524 */
[----:B------:R-:W-:Y:S05]  /*6790*/  @!P3 BRA `(.L_x_177) ;  /* 0x000000000004b947 */ /* 0x000fea0003800000 */
[----:B------:R2:W5:Y:S02]  /*67a0*/  LDG.E.LTC128B.U16 R154, desc[UR36][R10.64+0x20] ;  /* 0x000020240a9a7981 */ /* 0x000564000c1e1520 */
.L_x_177:
[----:B------:R-:W-:Y:S05]  /*67b0*/  BSYNC B1 ;  /* 0x0000000000017941 */ /* 0x000fea0003800000 */
.L_x_176:
        /* <DEDUP_REMOVED lines=9> */
.L_x_179:
[----:B------:R-:W-:Y:S05]  /*6850*/  BSYNC B1 ;  /* 0x0000000000017941 */ /* 0x000fea0003800000 */
.L_x_178:
[----:B0----5:R-:W-:Y:S01]  /*6860*/  HADD2.F32 R3, -RZ, R154.H0_H0 ;  /* 0x2000009aff037230 */ /* 0x021fe20000004100 */
        /* <DEDUP_REMOVED lines=8> */
.L_x_181:
[----:B------:R-:W-:Y:S05]  /*68f0*/  BSYNC B1 ;  /* 0x0000000000017941 */ /* 0x000fea0003800000 */
.L_x_180:
        /* <DEDUP_REMOVED lines=9> */
.L_x_183:
[----:B------:R-:W-:Y:S05]  /*6990*/  BSYNC B1 ;  /* 0x0000000000017941 */ /* 0x000fea0003800000 */
.L_x_182:
        /* <DEDUP_REMOVED lines=9> */
.L_x_185:
[----:B------:R-:W-:Y:S05]  /*6a30*/  BSYNC B1 ;  /* 0x0000000000017941 */ /* 0x000fea0003800000 */
.L_x_184:
        /* <DEDUP_REMOVED lines=9> */
.L_x_187:
[----:B------:R-:W-:Y:S05]  /*6ad0*/  BSYNC B1 ;  /* 0x0000000000017941 */ /* 0x000fea0003800000 */
.L_x_186:
        /* <DEDUP_REMOVED lines=9> */
.L_x_189:
[----:B------:R-:W-:Y:S05]  /*6b70*/  BSYNC B1 ;  /* 0x0000000000017941 */ /* 0x000fea0003800000 */
.L_x_188:
        /* <DEDUP_REMOVED lines=9> */
.L_x_191:
[----:B------:R-:W-:Y:S05]  /*6c10*/  BSYNC B1 ;  /* 0x0000000000017941 */ /* 0x000fea0003800000 */
.L_x_190:
        /* <DEDUP_REMOVED lines=9> */
.L_x_193:
[----:B------:R-:W-:Y:S05]  /*6cb0*/  BSYNC B1 ;  /* 0x0000000000017941 */ /* 0x000fea0003800000 */
.L_x_192:
        /* <DEDUP_REMOVED lines=9> */
.L_x_195:
[----:B------:R-:W-:Y:S05]  /*6d50*/  BSYNC B1 ;  /* 0x0000000000017941 */ /* 0x000fea0003800000 */
.L_x_194:
        /* <DEDUP_REMOVED lines=9> */
.L_x_197:
[----:B------:R-:W-:Y:S05]  /*6df0*/  BSYNC B1 ;  /* 0x0000000000017941 */ /* 0x000fea0003800000 */
.L_x_196:
        /* <DEDUP_REMOVED lines=9> */
.L_x_199:
[----:B------:R-:W-:Y:S05]  /*6e90*/  BSYNC B1 ;  /* 0x0000000000017941 */ /* 0x000fea0003800000 */
.L_x_198:
        /* <DEDUP_REMOVED lines=9> */
.L_x_201:
[----:B------:R-:W-:Y:S05]  /*6f30*/  BSYNC B1 ;  /* 0x0000000000017941 */ /* 0x000fea0003800000 */
.L_x_200:
        /* <DEDUP_REMOVED lines=9> */
.L_x_203:
[----:B------:R-:W-:Y:S05]  /*6fd0*/  BSYNC B1 ;  /* 0x0000000000017941 */ /* 0x000fea0003800000 */
.L_x_202:
        /* <DEDUP_REMOVED lines=9> */
.L_x_205:
[----:B------:R-:W-:Y:S05]  /*7070*/  BSYNC B1 ;  /* 0x0000000000017941 */ /* 0x000fea0003800000 */
.L_x_204:
        /* <DEDUP_REMOVED lines=9> */
.L_x_207:
[----:B------:R-:W-:Y:S05]  /*7110*/  BSYNC B1 ;  /* 0x0000000000017941 */ /* 0x000fea0003800000 */
.L_x_206:
        /* <DEDUP_REMOVED lines=9> */
.L_x_209:
[----:B------:R-:W-:Y:S05]  /*71b0*/  BSYNC B1 ;  /* 0x0000000000017941 */ /* 0x000fea0003800000 */
.L_x_208:
        /* <DEDUP_REMOVED lines=9> */
.L_x_211:
[----:B------:R-:W-:Y:S05]  /*7250*/  BSYNC B1 ;  /* 0x0000000000017941 */ /* 0x000fea0003800000 */
.L_x_210:
        /* <DEDUP_REMOVED lines=9> */
.L_x_213:
[----:B------:R-:W-:Y:S05]  /*72f0*/  BSYNC B1 ;  /* 0x0000000000017941 */ /* 0x000fea0003800000 */
.L_x_212:
        /* <DEDUP_REMOVED lines=9> */
.L_x_215:
[----:B------:R-:W-:Y:S05]  /*7390*/  BSYNC B1 ;  /* 0x0000000000017941 */ /* 0x000fea0003800000 */
.L_x_214:
        /* <DEDUP_REMOVED lines=9> */
.L_x_217:
[----:B------:R-:W-:Y:S05]  /*7430*/  BSYNC B1 ;  /* 0x0000000000017941 */ /* 0x000fea0003800000 */
.L_x_216:
        /* <DEDUP_REMOVED lines=9> */
.L_x_219:
[----:B------:R-:W-:Y:S05]  /*74d0*/  BSYNC B1 ;  /* 0x0000000000017941 */ /* 0x000fea0003800000 */
.L_x_218:
        /* <DEDUP_REMOVED lines=9> */
.L_x_221:
[----:B------:R-:W-:Y:S05]  /*7570*/  BSYNC B1 ;  /* 0x0000000000017941 */ /* 0x000fea0003800000 */
.L_x_220:
        /* <DEDUP_REMOVED lines=9> */
.L_x_223:
[----:B------:R-:W-:Y:S05]  /*7610*/  BSYNC B1 ;  /* 0x0000000000017941 */ /* 0x000fea0003800000 */
.L_x_222:
        /* <DEDUP_REMOVED lines=9> */
.L_x_225:
[----:B------:R-:W-:Y:S05]  /*76b0*/  BSYNC B1 ;  /* 0x0000000000017941 */ /* 0x000fea0003800000 */
.L_x_224:
        /* <DEDUP_REMOVED lines=9> */
.L_x_227:
[----:B------:R-:W-:Y:S05]  /*7750*/  BSYNC B1 ;  /* 0x0000000000017941 */ /* 0x000fea0003800000 */
.L_x_226:
        /* <DEDUP_REMOVED lines=9> */
.L_x_229:
[----:B------:R-:W-:Y:S05]  /*77f0*/  BSYNC B1 ;  /* 0x0000000000017941 */ /* 0x000fea0003800000 */
.L_x_228:
        /* <DEDUP_REMOVED lines=9> */
.L_x_231:
[----:B------:R-:W-:Y:S05]  /*7890*/  BSYNC B1 ;  /* 0x0000000000017941 */ /* 0x000fea0003800000 */
.L_x_230:
        /* <DEDUP_REMOVED lines=9> */
.L_x_233:
[----:B------:R-:W-:Y:S05]  /*7930*/  BSYNC B1 ;  /* 0x0000000000017941 */ /* 0x000fea0003800000 */
.L_x_232:
        /* <DEDUP_REMOVED lines=9> */
.L_x_235:
[----:B------:R-:W-:Y:S05]  /*79d0*/  BSYNC B1 ;  /* 0x0000000000017941 */ /* 0x000fea0003800000 */
.L_x_234:
        /* <DEDUP_REMOVED lines=9> */
.L_x_237:
[----:B------:R-:W-:Y:S05]  /*7a70*/  BSYNC B1 ;  /* 0x0000000000017941 */ /* 0x000fea0003800000 */
.L_x_236:
        /* <DEDUP_REMOVED lines=9> */
.L_x_239:
[----:B------:R-:W-:Y:S05]  /*7b10*/  BSYNC B1 ;  /* 0x0000000000017941 */ /* 0x000fea0003800000 */
.L_x_238:
        /* <DEDUP_REMOVED lines=9> */
.L_x_241:
[----:B------:R-:W-:Y:S05]  /*7bb0*/  BSYNC B1 ;  /* 0x0000000000017941 */ /* 0x000fea0003800000 */
.L_x_240:
        /* <DEDUP_REMOVED lines=9> */
.L_x_243:
[----:B------:R-:W-:Y:S05]  /*7c50*/  BSYNC B1 ;  /* 0x0000000000017941 */ /* 0x000fea0003800000 */
.L_x_242:
        /* <DEDUP_REMOVED lines=9> */
.L_x_245:
[----:B------:R-:W-:Y:S05]  /*7cf0*/  BSYNC B1 ;  /* 0x0000000000017941 */ /* 0x000fea0003800000 */
.L_x_244:
        /* <DEDUP_REMOVED lines=9> */
.L_x_247:
[----:B------:R-:W-:Y:S05]  /*7d90*/  BSYNC B1 ;  /* 0x0000000000017941 */ /* 0x000fea0003800000 */
.L_x_246:
        /* <DEDUP_REMOVED lines=9> */
.L_x_249:
[----:B------:R-:W-:Y:S05]  /*7e30*/  BSYNC B1 ;  /* 0x0000000000017941 */ /* 0x000fea0003800000 */
.L_x_248:
        /* <DEDUP_REMOVED lines=9> */
.L_x_251:
[----:B------:R-:W-:Y:S05]  /*7ed0*/  BSYNC B1 ;  /* 0x0000000000017941 */ /* 0x000fea0003800000 */
.L_x_250:
        /* <DEDUP_REMOVED lines=9> */
.L_x_253:
[----:B------:R-:W-:Y:S05]  /*7f70*/  BSYNC B1 ;  /* 0x0000000000017941 */ /* 0x000fea0003800000 */
.L_x_252:
        /* <DEDUP_REMOVED lines=9> */
.L_x_255:
[----:B------:R-:W-:Y:S05]  /*8010*/  BSYNC B1 ;  /* 0x0000000000017941 */ /* 0x000fea0003800000 */
.L_x_254:
        /* <DEDUP_REMOVED lines=9> */
.L_x_257:
[----:B------:R-:W-:Y:S05]  /*80b0*/  BSYNC B1 ;  /* 0x0000000000017941 */ /* 0x000fea0003800000 */
.L_x_256:
        /* <DEDUP_REMOVED lines=9> */
.L_x_259:
[----:B------:R-:W-:Y:S05]  /*8150*/  BSYNC B1 ;  /* 0x0000000000017941 */ /* 0x000fea0003800000 */
.L_x_258:
        /* <DEDUP_REMOVED lines=9> */
.L_x_261:
[----:B------:R-:W-:Y:S05]  /*81f0*/  BSYNC B1 ;  /* 0x0000000000017941 */ /* 0x000fea0003800000 */
.L_x_260:
        /* <DEDUP_REMOVED lines=9> */
.L_x_263:
[----:B------:R-:W-:Y:S05]  /*8290*/  BSYNC B1 ;  /* 0x0000000000017941 */ /* 0x000fea0003800000 */
.L_x_262:
        /* <DEDUP_REMOVED lines=9> */
.L_x_265:
[----:B------:R-:W-:Y:S05]  /*8330*/  BSYNC B1 ;  /* 0x0000000000017941 */ /* 0x000fea0003800000 */
.L_x_264:
        /* <DEDUP_REMOVED lines=9> */
.L_x_267:
[----:B------:R-:W-:Y:S05]  /*83d0*/  BSYNC B1 ;  /* 0x0000000000017941 */ /* 0x000fea0003800000 */
.L_x_266:
        /* <DEDUP_REMOVED lines=9> */
.L_x_269:
[----:B------:R-:W-:Y:S05]  /*8470*/  BSYNC B1 ;  /* 0x0000000000017941 */ /* 0x000fea0003800000 */
.L_x_268:
        /* <DEDUP_REMOVED lines=9> */
.L_x_271:
[----:B------:R-:W-:Y:S05]  /*8510*/  BSYNC B1 ;  /* 0x0000000000017941 */ /* 0x000fea0003800000 */
.L_x_270:
        /* <DEDUP_REMOVED lines=9> */
.L_x_273:
[----:B------:R-:W-:Y:S05]  /*85b0*/  BSYNC B1 ;  /* 0x0000000000017941 */ /* 0x000fea0003800000 */
.L_x_272:
        /* <DEDUP_REMOVED lines=9> */
.L_x_275:
[----:B------:R-:W-:Y:S05]  /*8650*/  BSYNC B1 ;  /* 0x0000000000017941 */ /* 0x000fea0003800000 */
.L_x_274:
        /* <DEDUP_REMOVED lines=9> */
.L_x_277:
[----:B------:R-:W-:Y:S05]  /*86f0*/  BSYNC B1 ;  /* 0x0000000000017941 */ /* 0x000fea0003800000 */
.L_x_276:
        /* <DEDUP_REMOVED lines=9> */
.L_x_279:
[----:B------:R-:W-:Y:S05]  /*8790*/  BSYNC B1 ;  /* 0x0000000000017941 */ /* 0x000fea0003800000 */
.L_x_278:
[----:B0----5:R-:W-:Y:S01]  /*87a0*/  HADD2.F32 R3, -RZ, R154.H0_H0 ;  /* 0x2000009aff037230 */ /* 0x021fe20000004100 */
[----:B------:R-:W-:Y:S01]  /*87b0*/  ISETP.GT.AND P2, PT, R0, 0x78, P1 ;  /* 0x000000780000780c */ /* 0x000fe20000f44270 */
[----:B------:R-:W-:Y:S03]  /*87c0*/  BSSY B1, `(.L_x_280) ;  /* 0x0000007000017945 */ /* 0x000fe60003800000 */
[----:B-1----:R-:W-:-:S04]  /*87d0*/  FMUL R4, R3, R156 ;  /* 0x0000009c03047220 */ /* 0x002fc80000400000 */
[----:B------:R-:W-:-:S05]  /*87e0*/  FFMA R4, R85, R155, R4 ;  /* 0x0000009b55047223 */ /* 0x000fca0000000004 */
[----:B------:R-:W-:-:S05]  /*87f0*/  F2FP.F16.F32.PACK_AB R4, RZ, R4 ;  /* 0x00000004ff04723e */ /* 0x000fca00000000ff */
[----:B------:R0:W-:Y:S01]  /*8800*/  @P0 STG.E.U16 desc[UR36][R6.64+0xf2], R4 ;  /* 0x0000f20406000986 */ /* 0x0001e2000c101524 */
[----:B------:R-:W-:Y:S05]  /*8810*/  @!P2 BRA `(.L_x_281) ;  /* 0x000000000004a947 */ /* 0x000fea0003800000 */
[----:B------:R1:W5:Y:S02]  /*8820*/  LDG.E.LTC128B.U16 R154, desc[UR36][R10.64+0xf0] ;  /* 0x0000f0240a9a7981 */ /* 0x000364000c1e1520 */
.L_x_281:
[----:B------:R-:W-:Y:S05]  /*8830*/  BSYNC B1 ;  /* 0x0000000000017941 */ /* 0x000fea0003800000 */
.L_x_280:
[----:B-----5:R-:W-:Y:S01]  /*8840*/  HADD2.F32 R3, -RZ, R154.H0_H0 ;  /* 0x2000009aff037230 */ /* 0x020fe20000004100 */
[----:B------:R-:W-:Y:S01]  /*8850*/  ISETP.GT.AND P1, PT, R0, 0x79, P1 ;  /* 0x000000790000780c */ /* 0x000fe20000f24270 */
[----:B0-----:R-:W-:Y:S01]  /*8860*/  @P2 IMAD.MOV.U32 R4, RZ, RZ, R8 ;  /* 0x000000ffff042224 */ /* 0x001fe200078e0008 */
[----:B------:R-:W-:Y:S01]  /*8870*/  BSSY B1, `(.L_x_282) ;  /* 0x0000008000017945 */ /* 0x000fe20003800000 */
[----:B------:R-:W-:Y:S02]  /*8880*/  @P2 IMAD.MOV.U32 R5, RZ, RZ, R9 ;  /* 0x000000ffff052224 */ /* 0x000fe400078e0009 */
[----:B------:R-:W-:-:S04]  /*8890*/  FMUL R3, R3, R156 ;  /* 0x0000009c03037220 */ /* 0x000fc80000400000 */
[----:B------:R-:W-:-:S05]  /*88a0*/  FFMA R3, R86, R155, R3 ;  /* 0x0000009b56037223 */ /* 0x000fca0000000003 */
[----:B------:R-:W-:-:S05]  /*88b0*/  F2FP.F16.F32.PACK_AB R3, RZ, R3 ;  /* 0x00000003ff03723e */ /* 0x000fca00000000ff */
[----:B------:R0:W-:Y:S01]  /*88c0*/  @P2 STG.E.U16 desc[UR36][R4.64+0xf0], R3 ;  /* 0x0000f00304002986 */ /* 0x0001e2000c101524 */
[----:B------:R-:W-:Y:S05]  /*88d0*/  @!P1 BRA `(.L_x_283) ;  /* 0x0000000000049947 */ /* 0x000fea0003800000 */
[----:B------:R0:W5:Y:S02]  /*88e0*/  LDG.E.LTC128B.U16 R154, desc[UR36][R10.64+0xf2] ;  /* 0x0000f2240a9a7981 */ /* 0x000164000c1e1520 */
.L_x_283:
[----:B------:R-:W-:Y:S05]  /*88f0*/  BSYNC B1 ;  /* 0x0000000000017941 */ /* 0x000fea0003800000 */
.L_x_282:
[----:B------:R-:W-:Y:S05]  /*8900*/  @!P1 BRA `(.L_x_284) ;  /* 0x00000024004c9947 */ /* 0x000fea0003800000 */
[----:B0----5:R-:W-:-:S05]  /*8910*/  HADD2.F32 R3, -RZ, R154.H0_H0 ;  /* 0x2000009aff037230 */ /* 0x021fca0000004100 */
[----:B------:R-:W-:-:S04]  /*8920*/  FMUL R0, R3, R156 ;  /* 0x0000009c03007220 */ /* 0x000fc80000400000 */
[----:B------:R-:W-:-:S05]  /*8930*/  FFMA R0, R87, R155, R0 ;  /* 0x0000009b57007223 */ /* 0x000fca0000000000 */
[----:B------:R-:W-:-:S05]  /*8940*/  F2FP.F16.F32.PACK_AB R0, RZ, R0 ;  /* 0x00000000ff00723e */ /* 0x000fca00000000ff */
[----:B------:R0:W-:Y:S01]  /*8950*/  STG.E.U16 desc[UR36][R8.64+0xf2], R0 ;  /* 0x0000f20008007986 */ /* 0x0001e2000c101524 */
[----:B------:R-:W-:Y:S05]  /*8960*/  BRA `(.L_x_284) ;  /* 0x0000002400347947 */ /* 0x000fea0003800000 */
.L_x_33:
[----:B------:R-:W-:Y:S01]  /*8970*/  ULDC.64 UR4, c[0x0][0x5c0] ;  /* 0x0001700000047ab9 */ /* 0x000fe20000000a00 */
[-C--:B------:R-:W-:Y:S01]  /*8980*/  FMUL R88, R88, R155.reuse ;  /* 0x0000009b58587220 */ /* 0x080fe20000400000 */
[----:B------:R-:W-:Y:S01]  /*8990*/  LEA R6, P0, R168, UR4, 0x1 ;  /* 0x00000004a8067c11 */ /* 0x000fe2000f8008ff */
[----:B------:R-:W-:Y:S01]  /*89a0*/  IMAD.SHL.U32 R11, R4, 0x10, RZ ;  /* 0x00000010040b7824 */ /* 0x000fe200078e00ff */
[----:B------:R-:W-:Y:S01]  /*89b0*/  ISETP.GT.AND P2, PT, R0, 0x1, P3 ;  /* 0x000000010000780c */ /* 0x000fe20001f44270 */
[-C--:B------:R-:W-:Y:S01]  /*89c0*/  FMUL R89, R89, R155.reuse ;  /* 0x0000009b59597220 */ /* 0x080fe20000400000 */
[----:B------:R-:W-:Y:S01]  /*89d0*/  LEA.HI.X R7, R168, UR5, R167, 0x1, P0 ;  /* 0x00000005a8077c11 */ /* 0x000fe200080f0ca7 */
[-C--:B------:R-:W-:Y:S01]  /*89e0*/  FMUL R90, R90, R155.reuse ;  /* 0x0000009b5a5a7220 */ /* 0x080fe20000400000 */
[----:B------:R-:W-:Y:S01]  /*89f0*/  ISETP.GT.AND P0, PT, R3, 0x8, PT ;  /* 0x000000080300780c */ /* 0x000fe20003f04270 */
[-C--:B------:R-:W-:Y:S01]  /*8a00*/  FMUL R91, R91, R155.reuse ;  /* 0x0000009b5b5b7220 */ /* 0x080fe20000400000 */
[----:B------:R-:W-:Y:S01]  /*8a10*/  F2FP.F16.F32.PACK_AB R88, RZ, R88 ;  /* 0x00000058ff58723e */ /* 0x000fe200000000ff */
[-C--:B------:R-:W-:Y:S01]  /*8a20*/  FMUL R92, R92, R155.reuse ;  /* 0x0000009b5c5c7220 */ /* 0x080fe20000400000 */
[----:B------:R-:W-:Y:S01]  /*8a30*/  ISETP.GT.AND P4, PT, R0, RZ, P0 ;  /* 0x000000ff0000720c */ /* 0x000fe20000784270 */
[-C--:B------:R-:W-:Y:S01]  /*8a40*/  FMUL R93, R93, R155.reuse ;  /* 0x0000009b5d5d7220 */ /* 0x080fe20000400000 */
[----:B------:R-:W-:Y:S01]  /*8a50*/  SHF.L.U64.HI R9, R4, 0x4, R5 ;  /* 0x0000000404097819 */ /* 0x000fe20000010205 */
[----:B------:R-:W-:Y:S01]  /*8a60*/  @P1 STG.E.U16 desc[UR36][R6.64], R88 ;  /* 0x0000005806001986 */ /* 0x000fe2000c101524 */
[----:B------:R-:W-:Y:S01]  /*8a70*/  IADD3 R12, P5, R11, R6, RZ ;  /* 0x000000060b0c7210 */ /* 0x000fe20007fbe0ff */
[-C--:B------:R-:W-:Y:S01]  /*8a80*/  FMUL R94, R94, R155.reuse ;  /* 0x0000009b5e5e7220 */ /* 0x080fe20000400000 */
[----:B------:R-:W-:Y:S01]  /*8a90*/  ISETP.GT.AND P1, PT, R0, 0x1, P0 ;  /* 0x000000010000780c */ /* 0x000fe20000724270 */
[----:B------:R-:W-:Y:S01]  /*8aa0*/  FMUL R95, R95, R155 ;  /* 0x0000009b5f5f7220 */ /* 0x000fe20000400000 */
[----:B------:R-:W-:Y:S01]  /*8ab0*/  F2FP.F16.F32.PACK_AB R89, RZ, R89 ;  /* 0x00000059ff59723e */ /* 0x000fe200000000ff */
[----:B------:R-:W-:Y:S01]  /*8ac0*/  IMAD.X R13, R9, 0x1, R7, P5 ;  /* 0x00000001090d7824 */ /* 0x000fe200028e0607 */
[----:B------:R-:W-:Y:S01]  /*8ad0*/  F2FP.F16.F32.PACK_AB R90, RZ, R90 ;  /* 0x0000005aff5a723e */ /* 0x000fe200000000ff */
[----:B------:R-:W-:Y:S01]  /*8ae0*/  FMUL R96, R96, R155 ;  /* 0x0000009b60607220 */ /* 0x000fe20000400000 */
[----:B------:R-:W-:Y:S01]  /*8af0*/  F2FP.F16.F32.PACK_AB R91, RZ, R91 ;  /* 0x0000005bff5b723e */ /* 0x000fe200000000ff */
[----:B------:R-:W-:Y:S01]  /*8b00*/  @P2 STG.E.U16 desc[UR36][R6.64+0x2], R89 ;  /* 0x0000025906002986 */ /* 0x000fe2000c101524 */
[C---:B------:R-:W-:Y:S01]  /*8b10*/  ISETP.GT.AND P5, PT, R0.reuse, 0x9, P3 ;  /* 0x000000090000780c */ /* 0x040fe20001fa4270 */
[-C--:B------:R-:W-:Y:S01]  /*8b20*/  FMUL R97, R97, R155.reuse ;  /* 0x0000009b61617220 */ /* 0x080fe20000400000 */
[C---:B------:R-:W-:Y:S01]  /*8b30*/  ISETP.GT.AND P2, PT, R0.reuse, 0x8, P0 ;  /* 0x000000080000780c */ /* 0x040fe20000744270 */
[----:B------:R-:W-:Y:S01]  /*8b40*/  @P4 STG.E.U16 desc[UR36][R12.64], R90 ;  /* 0x0000005a0c004986 */ /* 0x000fe2000c101524 */
[----:B------:R-:W-:Y:S01]  /*8b50*/  ISETP.GT.AND P4, PT, R0, 0x8, P3 ;  /* 0x000000080000780c */ /* 0x000fe20001f84270 */
[-C--:B------:R-:W-:Y:S01]  /*8b60*/  FMUL R98, R98, R155.reuse ;  /* 0x0000009b62627220 */ /* 0x080fe20000400000 */
[----:B------:R-:W-:Y:S01]  /*8b70*/  F2FP.F16.F32.PACK_AB R92, RZ, R92 ;  /* 0x0000005cff5c723e */ /* 0x000fe200000000ff */
[----:B------:R-:W-:Y:S01]  /*8b80*/  @P1 STG.E.U16 desc[UR36][R12.64+0x2], R91 ;  /* 0x0000025b0c001986 */ /* 0x000fe2000c101524 */
[----:B------:R-:W-:Y:S01]  /*8b90*/  ISETP.GT.AND P1, PT, R0, 0x9, P0 ;  /* 0x000000090000780c */ /* 0x000fe20000724270 */
[----:B------:R-:W-:Y:S01]  /*8ba0*/  FMUL R99, R99, R155 ;  /* 0x0000009b63637220 */ /* 0x000fe20000400000 */
[----:B------:R-:W-:Y:S01]  /*8bb0*/  F2FP.F16.F32.PACK_AB R93, RZ, R93 ;  /* 0x0000005dff5d723e */ /* 0x000fe200000000ff */
[-C--:B------:R-:W-:Y:S01]  /*8bc0*/  FMUL R100, R100, R155.reuse ;  /* 0x0000009b64647220 */ /* 0x080fe20000400000 */
[----:B------:R-:W-:Y:S01]  /*8bd0*/  F2FP.F16.F32.PACK_AB R94, RZ, R94 ;  /* 0x0000005eff5e723e */ /* 0x000fe200000000ff */
[----:B------:R-:W-:Y:S01]  /*8be0*/  FMUL R101, R101, R155 ;  /* 0x0000009b65657220 */ /* 0x000fe20000400000 */
[----:B------:R-:W-:Y:S01]  /*8bf0*/  F2FP.F16.F32.PACK_AB R95, RZ, R95 ;  /* 0x0000005fff5f723e */ /* 0x000fe200000000ff */
[-C--:B------:R-:W-:Y:S01]  /*8c00*/  FMUL R102, R102, R155.reuse ;  /* 0x0000009b66667220 */ /* 0x080fe20000400000 */
[----:B------:R-:W-:Y:S01]  /*8c10*/  F2FP.F16.F32.PACK_AB R96, RZ, R96 ;  /* 0x00000060ff60723e */ /* 0x000fe200000000ff */
[----:B------:R-:W-:Y:S01]  /*8c20*/  @P4 STG.E.U16 desc[UR36][R6.64+0x10], R92 ;  /* 0x0000105c06004986 */ /* 0x000fe2000c101524 */
[C---:B------:R-:W-:Y:S01]  /*8c30*/  ISETP.GT.AND P4, PT, R0.reuse, 0x10, P3 ;  /* 0x000000100000780c */ /* 0x040fe20001f84270 */
[----:B------:R-:W-:Y:S01]  /*8c40*/  FMUL R103, R103, R155 ;  /* 0x0000009b67677220 */ /* 0x000fe20000400000 */
[----:B------:R-:W-:Y:S01]  /*8c50*/  F2FP.F16.F32.PACK_AB R97, RZ, R97 ;  /* 0x00000061ff61723e */ /* 0x000fe200000000ff */
[----:B------:R-:W-:Y:S01]  /*8c60*/  @P5 STG.E.U16 desc[UR36][R6.64+0x12], R93 ;  /* 0x0000125d06005986 */ /* 0x000fe2000c101524 */
[----:B------:R-:W-:Y:S01]  /*8c70*/  ISETP.GT.AND P5, PT, R0, 0x11, P0 ;  /* 0x000000110000780c */ /* 0x000fe200007a4270 */
        /* <DEDUP_REMOVED lines=74> */
[----:B------:R-:W-:Y:S01]  /*9120*/  FMUL R125, R125, R155 ;  /* 0x0000009b7d7d7220 */ /* 0x000fe20000400000 */
[----:B------:R-:W-:Y:S01]  /*9130*/  F2FP.F16.F32.PACK_AB R119, RZ, R119 ;  /* 0x00000077ff77723e */ /* 0x000fe200000000ff */
[-C--:B------:R-:W-:Y:S01]  /*9140*/  FMUL R126, R126, R155.reuse ;  /* 0x0000009b7e7e7220 */ /* 0x080fe20000400000 */
[----:B------:R-:W-:Y:S01]  /*9150*/  F2FP.F16.F32.PACK_AB R120, RZ, R120 ;  /* 0x00000078ff78723e */ /* 0x000fe200000000ff */
        /* <DEDUP_REMOVED lines=66> */
[----:B------:R-:W-:Y:S01]  /*9580*/  IMAD.SHL.U32 R23, R4, 0x100, RZ ;  /* 0x0000010004177824 */ /* 0x000fe200078e00ff */
[----:B------:R-:W-:Y:S01]  /*9590*/  F2FP.F16.F32.PACK_AB R140, RZ, R140 ;  /* 0x0000008cff8c723e */ /* 0x000fe200000000ff */
[----:B------:R-:W-:Y:S01]  /*95a0*/  @P1 STG.E.U16 desc[UR36][R6.64+0x90], R124 ;  /* 0x0000907c06001986 */ /* 0x000fe2000c101524 */
[----:B------:R-:W-:Y:S01]  /*95b0*/  ISETP.GT.AND P1, PT, R0, 0x50, P3 ;  /* 0x000000500000780c */ /* 0x000fe20001f24270 */
[----:B------:R-:W-:Y:S01]  /*95c0*/  FMUL R146, R146, R155 ;  /* 0x0000009b92927220 */ /* 0x000fe20000400000 */
[----:B------:R-:W-:Y:S01]  /*95d0*/  F2FP.F16.F32.PACK_AB R141, RZ, R141 ;  /* 0x0000008dff8d723e */ /* 0x000fe200000000ff */
[----:B------:R-:W-:Y:S01]  /*95e0*/  @P2 STG.E.U16 desc[UR36][R6.64+0x92], R125 ;  /* 0x0000927d06002986 */ /* 0x000fe2000c101524 */
[C---:B------:R-:W-:Y:S01]  /*95f0*/  ISETP.GT.AND P2, PT, R0.reuse, 0x51, P3 ;  /* 0x000000510000780c */ /* 0x040fe20001f44270 */
[-C--:B------:R-:W-:Y:S01]  /*9600*/  FMUL R147, R147, R155.reuse ;  /* 0x0000009b93937220 */ /* 0x080fe20000400000 */
        /* <DEDUP_REMOVED lines=11> */
[-C--:B------:R-:W-:Y:S01]  /*96c0*/  FMUL R150, R150, R155.reuse ;  /* 0x0000009b96967220 */ /* 0x080fe20000400000 */
[----:B------:R-:W-:Y:S01]  /*96d0*/  SHF.L.U64.HI R21, R4, 0x8, R5 ;  /* 0x0000000804157819 */ /* 0x000fe20000010205 */
[----:B------:R-:W-:Y:S01]  /*96e0*/  @P2 STG.E.U16 desc[UR36][R6.64+0xa2], R129 ;  /* 0x0000a28106002986 */ /* 0x000fe2000c101524 */
[C---:B------:R-:W-:Y:S01]  /*96f0*/  ISETP.GT.AND P2, PT, R0.reuse, 0x59, P3 ;  /* 0x000000590000780c */ /* 0x040fe20001f44270 */
        /* <DEDUP_REMOVED lines=58> */
[----:B------:R-:W-:Y:S01]  /*9aa0*/  @P2 STG.E.U16 desc[UR36][R12.64+0xd0], R142 ;  /* 0x0000d08e0c002986 */ /* 0x000fe2000c101524 */
[----:B------:R-:W-:Y:S01]  /*9ab0*/  F2FP.F16.F32.PACK_AB R34, RZ, R34 ;  /* 0x00000022ff22723e */ /* 0x000fe200000000ff */
[----:B------:R-:W-:Y:S01]  /*9ac0*/  FMUL R40, R40, R155 ;  /* 0x0000009b28287220 */ /* 0x000fe20000400000 */
[----:B------:R-:W-:Y:S01]  /*9ad0*/  F2FP.F16.F32.PACK_AB R35, RZ, R35 ;  /* 0x00000023ff23723e */ /* 0x000fe200000000ff */
        /* <DEDUP_REMOVED lines=8> */
[----:B------:R-:W-:Y:S01]  /*9b60*/  @P1 IMAD.MOV.U32 R5, RZ, RZ, R7 ;  /* 0x000000ffff051224 */ /* 0x000fe200078e0007 */
[----:B------:R-:W-:Y:S01]  /*9b70*/  @P1 MOV R4, R6 ;  /* 0x0000000600041202 */ /* 0x000fe20000000f00 */
[-C--:B------:R-:W-:Y:S01]  /*9b80*/  FMUL R43, R43, R155.reuse ;  /* 0x0000009b2b2b7220 */ /* 0x080fe20000400000 */
[----:B------:R-:W-:Y:S01]  /*9b90*/  F2FP.F16.F32.PACK_AB R38, RZ, R38 ;  /* 0x00000026ff26723e */ /* 0x000fe200000000ff */
[----:B------:R-:W-:Y:S01]  /*9ba0*/  FMUL R44, R44, R155 ;  /* 0x0000009b2c2c7220 */ /* 0x000fe20000400000 */
[----:B------:R-:W-:Y:S01]  /*9bb0*/  F2FP.F16.F32.PACK_AB R39, RZ, R39 ;  /* 0x00000027ff27723e */ /* 0x000fe200000000ff */
[----:B------:R0:W-:Y:S01]  /*9bc0*/  @P1 STG.E.U16 desc[UR36][R4.64+0xe2], R145 ;  /* 0x0000e29104001986 */ /* 0x0001e2000c101524 */
[----:B------:R-:W-:Y:S01]  /*9bd0*/  IADD3 R14, P1, P2, R11, R6, R23 ;  /* 0x000000060b0e7210 */ /* 0x000fe20007a3e017 */
[-C--:B------:R-:W-:Y:S01]  /*9be0*/  FMUL R45, R45, R155.reuse ;  /* 0x0000009b2d2d7220 */ /* 0x080fe20000400000 */
[----:B------:R-:W-:Y:S01]  /*9bf0*/  F2FP.F16.F32.PACK_AB R40, RZ, R40 ;  /* 0x00000028ff28723e */ /* 0x000fe200000000ff */
[----:B------:R-:W-:Y:S01]  /*9c00*/  FMUL R46, R46, R155 ;  /* 0x0000009b2e2e7220 */ /* 0x000fe20000400000 */
[----:B------:R-:W-:Y:S01]  /*9c10*/  IADD3.X R15, R9, R7, R21, P1, P2 ;  /* 0x00000007090f7210 */ /* 0x000fe20000fe4415 */
[-C--:B------:R-:W-:Y:S01]  /*9c20*/  FMUL R47, R47, R155.reuse ;  /* 0x0000009b2f2f7220 */ /* 0x080fe20000400000 */
[C---:B------:R-:W-:Y:S01]  /*9c30*/  ISETP.GT.AND P1, PT, R3.reuse, 0x80, PT ;  /* 0x000000800300780c */ /* 0x040fe20003f24270 */
[-C--:B------:R-:W-:Y:S01]  /*9c40*/  FMUL R48, R48, R155.reuse ;  /* 0x0000009b30307220 */ /* 0x080fe20000400000 */
[----:B------:R-:W-:Y:S01]  /*9c50*/  ISETP.GT.AND P2, PT, R3, 0x88, PT ;  /* 0x000000880300780c */ /* 0x000fe20003f44270 */
[----:B------:R-:W-:Y:S01]  /*9c60*/  FMUL R49, R49, R155 ;  /* 0x0000009b31317220 */ /* 0x000fe20000400000 */
[----:B------:R-:W-:Y:S01]  /*9c70*/  F2FP.F16.F32.PACK_AB R41, RZ, R41 ;  /* 0x00000029ff29723e */ /* 0x000fe200000000ff */
[----:B0-----:R-:W-:Y:S01]  /*9c80*/  @P5 IMAD.MOV.U32 R4, RZ, RZ, R12 ;  /* 0x000000ffff045224 */ /* 0x001fe200078e000c */
[----:B------:R-:W-:Y:S01]  /*9c90*/  F2FP.F16.F32.PACK_AB R42, RZ, R42 ;  /* 0x0000002aff2a723e */ /* 0x000fe200000000ff */
[----:B------:R-:W-:Y:S01]  /*9ca0*/  @P5 IMAD.MOV.U32 R5, RZ, RZ, R13 ;  /* 0x000000ffff055224 */ /* 0x000fe200078e000d */
[----:B------:R-:W-:Y:S01]  /*9cb0*/  F2FP.F16.F32.PACK_AB R43, RZ, R43 ;  /* 0x0000002bff2b723e */ /* 0x000fe200000000ff */
[-C--:B------:R-:W-:Y:S01]  /*9cc0*/  FMUL R50, R50, R155.reuse ;  /* 0x0000009b32327220 */ /* 0x080fe20000400000 */
[----:B------:R-:W-:Y:S01]  /*9cd0*/  F2FP.F16.F32.PACK_AB R44, RZ, R44 ;  /* 0x0000002cff2c723e */ /* 0x000fe200000000ff */
[-C--:B------:R-:W-:Y:S01]  /*9ce0*/  FMUL R51, R51, R155.reuse ;  /* 0x0000009b33337220 */ /* 0x080fe20000400000 */
[----:B------:R0:W-:Y:S01]  /*9cf0*/  @P5 STG.E.U16 desc[UR36][R4.64+0xe0], R146 ;  /* 0x0000e09204005986 */ /* 0x0001e2000c101524 */
[----:B------:R-:W-:Y:S01]  /*9d00*/  ISETP.GT.AND P5, PT, R0, 0x78, P3 ;  /* 0x000000780000780c */ /* 0x000fe20001fa4270 */
[-C--:B------:R-:W-:Y:S01]  /*9d10*/  FMUL R52, R52, R155.reuse ;  /* 0x0000009b34347220 */ /* 0x080fe20000400000 */
[C---:B------:R-:W-:Y:S01]  /*9d20*/  ISETP.GT.AND P3, PT, R0.reuse, 0x79, P3 ;  /* 0x000000790000780c */ /* 0x040fe20001f64270 */
[----:B------:R-:W-:Y:S01]  /*9d30*/  @P4 STG.E.U16 desc[UR36][R12.64+0xe2], R147 ;  /* 0x0000e2930c004986 */ /* 0x000fe2000c101524 */
[C---:B------:R-:W-:Y:S01]  /*9d40*/  ISETP.GT.AND P4, PT, R0.reuse, 0x78, P0 ;  /* 0x000000780000780c */ /* 0x040fe20000784270 */
[-C--:B------:R-:W-:Y:S01]  /*9d50*/  FMUL R53, R53, R155.reuse ;  /* 0x0000009b35357220 */ /* 0x080fe20000400000 */
[----:B------:R-:W-:Y:S01]  /*9d60*/  ISETP.GT.AND P0, PT, R0, 0x79, P0 ;  /* 0x000000790000780c */ /* 0x000fe20000704270 */
[----:B------:R-:W-:Y:S01]  /*9d70*/  FMUL R54, R54, R155 ;  /* 0x0000009b36367220 */ /* 0x000fe20000400000 */
[----:B------:R-:W-:Y:S01]  /*9d80*/  F2FP.F16.F32.PACK_AB R45, RZ, R45 ;  /* 0x0000002dff2d723e */ /* 0x000fe200000000ff */
[-C--:B------:R-:W-:Y:S01]  /*9d90*/  FMUL R55, R55, R155.reuse ;  /* 0x0000009b37377220 */ /* 0x080fe20000400000 */
[----:B------:R-:W-:Y:S01]  /*9da0*/  F2FP.F16.F32.PACK_AB R46, RZ, R46 ;  /* 0x0000002eff2e723e */ /* 0x000fe200000000ff */
[----:B------:R-:W-:Y:S01]  /*9db0*/  FMUL R56, R56, R155 ;  /* 0x0000009b38387220 */ /* 0x000fe20000400000 */
[----:B------:R-:W-:Y:S01]  /*9dc0*/  F2FP.F16.F32.PACK_AB R47, RZ, R47 ;  /* 0x0000002fff2f723e */ /* 0x000fe200000000ff */
[----:B------:R-:W-:Y:S01]  /*9dd0*/  @P5 STG.E.U16 desc[UR36][R6.64+0xf0], R148 ;  /* 0x0000f09406005986 */ /* 0x000fe2000c101524 */
[----:B0-----:R-:W-:Y:S01]  /*9de0*/  IADD3 R4, P5, R23, R6, RZ ;  /* 0x0000000617047210 */ /* 0x001fe20007fbe0ff */
[-C--:B------:R-:W-:Y:S01]  /*9df0*/  FMUL R57, R57, R155.reuse ;  /* 0x0000009b39397220 */ /* 0x080fe20000400000 */
[----:B------:R-:W-:Y:S01]  /*9e00*/  F2FP.F16.F32.PACK_AB R48, RZ, R48 ;  /* 0x00000030ff30723e */ /* 0x000fe200000000ff */
[----:B------:R0:W-:Y:S01]  /*9e10*/  @P3 STG.E.U16 desc[UR36][R6.64+0xf2], R149 ;  /* 0x0000f29506003986 */ /* 0x0001e2000c101524 */
[C---:B------:R-:W-:Y:S01]  /*9e20*/  ISETP.GT.AND P3, PT, R0.reuse, RZ, P1 ;  /* 0x000000ff0000720c */ /* 0x040fe20000f64270 */
[----:B------:R-:W-:Y:S01]  /*9e30*/  IMAD.X R5, R21, 0x1, R7, P5 ;  /* 0x0000000115057824 */ /* 0x000fe200028e0607 */
[C---:B------:R-:W-:Y:S01]  /*9e40*/  ISETP.GT.AND P5, PT, R0.reuse, RZ, P2 ;  /* 0x000000ff0000720c */ /* 0x040fe200017a4270 */
        /* <DEDUP_REMOVED lines=14> */
[----:B------:R-:W-:Y:S01]  /*9f30*/  @P4 STG.E.U16 desc[UR36][R4.64+0x2], R25 ;  /* 0x0000021904004986 */ /* 0x000fe2000c101524 */
[----:B------:R-:W-:Y:S01]  /*9f40*/  IADD3 R10, P4, R11, R4, RZ ;  /* 0x000000040b0a7210 */ /* 0x000fe20007f9e0ff */
[C-C-:B------:R-:W-:Y:S01]  /*9f50*/  IMAD.X R7, R9.reuse, 0x1, R5.reuse, P3 ;  /* 0x0000000109077824 */ /* 0x140fe200018e0605 */
[----:B------:R-:W-:Y:S01]  /*9f60*/  ISETP.GT.AND P3, PT, R0, 0x9, P2 ;  /* 0x000000090000780c */ /* 0x000fe20001764270 */
[----:B------:R-:W-:Y:S01]  /*9f70*/  FMUL R62, R62, R155 ;  /* 0x0000009b3e3e7220 */ /* 0x000fe20000400000 */
[----:B------:R-:W-:Y:S01]  /*9f80*/  F2FP.F16.F32.PACK_AB R53, RZ, R53 ;  /* 0x00000035ff35723e */ /* 0x000fe200000000ff */
[----:B------:R-:W-:Y:S01]  /*9f90*/  IMAD.X R11, R9, 0x1, R5, P4 ;  /* 0x00000001090b7824 */ /* 0x000fe200020e0605 */
[----:B------:R-:W-:Y:S01]  /*9fa0*/  ISETP.GT.AND P4, PT, R0, 0x8, P1 ;  /* 0x000000080000780c */ /* 0x000fe20000f84270 */
[-C--:B------:R-:W-:Y:S01]  /*9fb0*/  FMUL R63, R63, R155.reuse ;  /* 0x0000009b3f3f7220 */ /* 0x080fe20000400000 */
[----:B------:R-:W-:Y:S01]  /*9fc0*/  F2FP.F16.F32.PACK_AB R54, RZ, R54 ;  /* 0x00000036ff36723e */ /* 0x000fe200000000ff */
[-C--:B------:R-:W-:Y:S01]  /*9fd0*/  FMUL R64, R64, R155.reuse ;  /* 0x0000009b40407220 */ /* 0x080fe20000400000 */
        /* <DEDUP_REMOVED lines=8> */
[-C--:B------:R-:W-:Y:S01]  /*a060*/  FMUL R67, R67, R155.reuse ;  /* 0x0000009b43437220 */ /* 0x080fe20000400000 */
[----:B------:R-:W-:Y:S01]  /*a070*/  @P4 STG.E.U16 desc[UR36][R4.64+0x10], R28 ;  /* 0x0000101c04004986 */ /* 0x000fe2000c101524 */
[----:B------:R-:W-:Y:S01]  /*a080*/  ISETP.GT.AND P4, PT, R0, 0x10, P1 ;  /* 0x000000100000780c */ /* 0x000fe20000f84270 */
[----:B------:R-:W-:Y:S01]  /*a090*/  FMUL R68, R68, R155 ;  /* 0x0000009b44447220 */ /* 0x000fe20000400000 */
[----:B------:R-:W-:Y:S01]  /*a0a0*/  F2FP.F16.F32.PACK_AB R57, RZ, R57 ;  /* 0x00000039ff39723e */ /* 0x000fe200000000ff */
[-C--:B------:R-:W-:Y:S01]  /*a0b0*/  FMUL R69, R69, R155.reuse ;  /* 0x0000009b45457220 */ /* 0x080fe20000400000 */
[----:B------:R-:W-:Y:S01]  /*a0c0*/  @P5 STG.E.U16 desc[UR36][R4.64+0x12], R29 ;  /* 0x0000121d04005986 */ /* 0x000fe2000c101524 */
[----:B------:R-:W-:Y:S01]  /*a0d0*/  ISETP.GT.AND P5, PT, R0, 0x11, P1 ;  /* 0x000000110000780c */ /* 0x000fe20000fa4270 */
[-C--:B------:R-:W-:Y:S01]  /*a0e0*/  FMUL R70, R70, R155.reuse ;  /* 0x0000009b46467220 */ /* 0x080fe20000400000 */
[----:B------:R-:W-:Y:S01]  /*a0f0*/  F2FP.F16.F32.PACK_AB R58, RZ, R58 ;  /* 0x0000003aff3a723e */ /* 0x000fe200000000ff */
[----:B------:R0:W-:Y:S01]  /*a100*/  @P0 STG.E.U16 desc[UR36][R6.64+0x10], R30 ;  /* 0x0000101e06000986 */ /* 0x0001e2000c101524 */
        /* <DEDUP_REMOVED lines=13> */
[--C-:B0-----:R-:W-:Y:S01]  /*a1e0*/  @P0 IMAD.MOV.U32 R6, RZ, RZ, R14.reuse ;  /* 0x000000ffff060224 */ /* 0x101fe200078e000e */
[----:B------:R-:W-:Y:S01]  /*a1f0*/  F2FP.F16.F32.PACK_AB R62, RZ, R62 ;  /* 0x0000003eff3e723e */ /* 0x000fe200000000ff */
[--C-:B------:R-:W-:Y:S01]  /*a200*/  @P0 IMAD.MOV.U32 R7, RZ, RZ, R15.reuse ;  /* 0x000000ffff070224 */ /* 0x100fe200078e000f */
[----:B------:R-:W-:Y:S01]  /*a210*/  F2FP.F16.F32.PACK_AB R63, RZ, R63 ;  /* 0x0000003fff3f723e */ /* 0x000fe200000000ff */
[-C--:B------:R-:W-:Y:S01]  /*a220*/  FMUL R74, R74, R155.reuse ;  /* 0x0000009b4a4a7220 */ /* 0x080fe20000400000 */
[----:B------:R-:W-:Y:S01]  /*a230*/  F2FP.F16.F32.PACK_AB R64, RZ, R64 ;  /* 0x00000040ff40723e */ /* 0x000fe200000000ff */
[-C--:B------:R-:W-:Y:S01]  /*a240*/  FMUL R75, R75, R155.reuse ;  /* 0x0000009b4b4b7220 */ /* 0x080fe20000400000 */
[----:B------:R0:W-:Y:S01]  /*a250*/  @P0 STG.E.U16 desc[UR36][R6.64+0x20], R34 ;  /* 0x0000202206000986 */ /* 0x0001e2000c101524 */
        /* <DEDUP_REMOVED lines=11> */
[--C-:B0-----:R-:W-:Y:S01]  /*a310*/  @P3 IMAD.MOV.U32 R7, RZ, RZ, R15.reuse ;  /* 0x000000ffff073224 */ /* 0x101fe200078e000f */
[----:B------:R-:W-:Y:S01]  /*a320*/  @P3 MOV R6, R14 ;  /* 0x0000000e00063202 */ /* 0x000fe20000000f00 */
[-C--:B------:R-:W-:Y:S01]  /*a330*/  FMUL R81, R81, R155.reuse ;  /* 0x0000009b51517220 */ /* 0x080fe20000400000 */
[----:B------:R-:W-:Y:S01]  /*a340*/  F2FP.F16.F32.PACK_AB R70, RZ, R70 ;  /* 0x00000046ff46723e */ /* 0x000fe200000000ff */
[----:B------:R-:W-:Y:S01]  /*a350*/  FMUL R82, R82, R155 ;  /* 0x0000009b52527220 */ /* 0x000fe20000400000 */
[----:B------:R-:W-:Y:S01]  /*a360*/  F2FP.F16.F32.PACK_AB R71, RZ, R71 ;  /* 0x00000047ff47723e */ /* 0x000fe200000000ff */
[----:B------:R0:W-:Y:S01]  /*a370*/  @P3 STG.E.U16 desc[UR36][R6.64+0x22], R35 ;  /* 0x0000222306003986 */ /* 0x0001e2000c101524 */
        /* <DEDUP_REMOVED lines=9> */
[----:B------:R-:W-:Y:S01]  /*a410*/  FMUL R85, R85, R155 ;  /* 0x0000009b55557220 */ /* 0x000fe20000400000 */
[----:B------:R-:W-:Y:S01]  /*a420*/  F2FP.F16.F32.PACK_AB R74, RZ, R74 ;  /* 0x0000004aff4a723e */ /* 0x000fe200000000ff */
[----:B0-----:R-:W-:Y:S01]  /*a430*/  @P0 IMAD.MOV.U32 R6, RZ, RZ, R14 ;  /* 0x000000ffff060224 */ /* 0x001fe200078e000e */
[----:B------:R-:W-:Y:S01]  /*a440*/  F2FP.F16.F32.PACK_AB R75, RZ, R75 ;  /* 0x0000004bff4b723e */ /* 0x000fe200000000ff */
[----:B------:R-:W-:Y:S01]  /*a450*/  @P0 IMAD.MOV.U32 R7, RZ, RZ, R15 ;  /* 0x000000ffff070224 */ /* 0x000fe200078e000f */
[----:B------:R-:W-:Y:S01]  /*a460*/  F2FP.F16.F32.PACK_AB R76, RZ, R76 ;  /* 0x0000004cff4c723e */ /* 0x000fe200000000ff */
[----:B------:R-:W-:Y:S01]  /*a470*/  FMUL R86, R86, R155 ;  /* 0x0000009b56567220 */ /* 0x000fe20000400000 */
[----:B------:R-:W-:Y:S01]  /*a480*/  F2FP.F16.F32.PACK_AB R77, RZ, R77 ;  /* 0x0000004dff4d723e */ /* 0x000fe200000000ff */
[----:B------:R-:W-:Y:S01]  /*a490*/  FMUL R87, R87, R155 ;  /* 0x0000009b57577220 */ /* 0x000fe20000400000 */
[----:B------:R0:W-:Y:S01]  /*a4a0*/  @P0 STG.E.U16 desc[UR36][R6.64+0x30], R38 ;  /* 0x0000302606000986 */ /* 0x0001e2000c101524 */
[----:B------:R-:W-:-:S02]  /*a4b0*/  ISETP.GT.AND P0, PT, R0, 0x20, P2 ;  /* 0x000000200000780c */ /* 0x000fc40001704270 */
[----:B------:R-:W-:Y:S02]  /*a4c0*/  F2FP.F16.F32.PACK_AB R78, RZ, R78 ;  /* 0x0000004eff4e723e */ /* 0x000fe400000000ff */
[----:B------:R-:W-:Y:S02]  /*a4d0*/  F2FP.F16.F32.PACK_AB R79, RZ, R79 ;  /* 0x0000004fff4f723e */ /* 0x000fe400000000ff */
[----:B------:R-:W-:Y:S02]  /*a4e0*/  F2FP.F16.F32.PACK_AB R80, RZ, R80 ;  /* 0x00000050ff50723e */ /* 0x000fe400000000ff */
[----:B------:R-:W-:Y:S02]  /*a4f0*/  F2FP.F16.F32.PACK_AB R81, RZ, R81 ;  /* 0x00000051ff51723e */ /* 0x000fe400000000ff */
[----:B------:R-:W-:Y:S01]  /*a500*/  F2FP.F16.F32.PACK_AB R82, RZ, R82 ;  /* 0x00000052ff52723e */ /* 0x000fe200000000ff */
[----:B0-----:R-:W-:Y:S01]  /*a510*/  @P3 IMAD.MOV.U32 R6, RZ, RZ, R14 ;  /* 0x000000ffff063224 */ /* 0x001fe200078e000e */
[----:B------:R-:W-:Y:S01]  /*a520*/  F2FP.F16.F32.PACK_AB R83, RZ, R83 ;  /* 0x00000053ff53723e */ /* 0x000fe200000000ff */
[----:B------:R-:W-:Y:S01]  /*a530*/  @P3 IMAD.MOV.U32 R7, RZ, RZ, R15 ;  /* 0x000000ffff073224 */ /* 0x000fe200078e000f */
[----:B------:R-:W-:-:S02]  /*a540*/  F2FP.F16.F32.PACK_AB R84, RZ, R84 ;  /* 0x00000054ff54723e */ /* 0x000fc400000000ff */
[----:B------:R-:W-:Y:S02]  /*a550*/  F2FP.F16.F32.PACK_AB R85, RZ, R85 ;  /* 0x00000055ff55723e */ /* 0x000fe400000000ff */
[----:B------:R0:W-:Y:S01]  /*a560*/  @P3 STG.E.U16 desc[UR36][R6.64+0x32], R39 ;  /* 0x0000322706003986 */ /* 0x0001e2000c101524 */
[C---:B------:R-:W-:Y:S02]  /*a570*/  ISETP.GT.AND P3, PT, R0.reuse, 0x21, P2 ;  /* 0x000000210000780c */ /* 0x040fe40001764270 */
[----:B------:R-:W-:Y:S01]  /*a580*/  F2FP.F16.F32.PACK_AB R86, RZ, R86 ;  /* 0x00000056ff56723e */ /* 0x000fe200000000ff */
[----:B------:R-:W-:Y:S01]  /*a590*/  @P4 STG.E.U16 desc[UR36][R4.64+0x40], R40 ;  /* 0x0000402804004986 */ /* 0x000fe2000c101524 */
[C---:B------:R-:W-:Y:S02]  /*a5a0*/  ISETP.GT.AND P4, PT, R0.reuse, 0x28, P1 ;  /* 0x000000280000780c */ /* 0x040fe40000f84270 */
[----:B------:R-:W-:Y:S01]  /*a5b0*/  F2FP.F16.F32.PACK_AB R87, RZ, R87 ;  /* 0x00000057ff57723e */ /* 0x000fe200000000ff */
[----:B------:R-:W-:Y:S01]  /*a5c0*/  @P5 STG.E.U16 desc[UR36][R4.64+0x42], R41 ;  /* 0x0000422904005986 */ /* 0x000fe2000c101524 */
[----:B------:R-:W-:Y:S01]  /*a5d0*/  ISETP.GT.AND P5, PT, R0, 0x29, P1 ;  /* 0x000000290000780c */ /* 0x000fe20000fa4270 */
[----:B0-----:R-:W-:-:S02]  /*a5e0*/  @P0 IMAD.MOV.U32 R6, RZ, RZ, R14 ;  /* 0x000000ffff060224 */ /* 0x001fc400078e000e */
[----:B------:R-:W-:-:S05]  /*a5f0*/  @P0 IMAD.MOV.U32 R7, RZ, RZ, R15 ;  /* 0x000000ffff070224 */ /* 0x000fca00078e000f */
[----:B------:R0:W-:Y:S01]  /*a600*/  @P0 STG.E.U16 desc[UR36][R6.64+0x40], R42 ;  /* 0x0000402a06000986 */ /* 0x0001e2000c101524 */
[----:B------:R-:W-:Y:S01]  /*a610*/  ISETP.GT.AND P0, PT, R0, 0x28, P2 ;  /* 0x000000280000780c */ /* 0x000fe20001704270 */
[----:B0-----:R-:W-:Y:S01]  /*a620*/  @P3 IMAD.MOV.U32 R6, RZ, RZ, R14 ;  /* 0x000000ffff063224 */ /* 0x001fe200078e000e */
[----:B------:R-:W-:-:S05]  /*a630*/  @P3 MOV R7, R15 ;  /* 0x0000000f00073202 */ /* 0x000fca0000000f00 */
[----:B------:R0:W-:Y:S01]  /*a640*/  @P3 STG.E.U16 desc[UR36][R6.64+0x42], R43 ;  /* 0x0000422b06003986 */ /* 0x0001e2000c101524 */
[----:B------:R-:W-:-:S03]  /*a650*/  ISETP.GT.AND P3, PT, R0, 0x29, P2 ;  /* 0x000000290000780c */ /* 0x000fc60001764270 */
[----:B------:R-:W-:Y:S01]  /*a660*/  @P4 STG.E.U16 desc[UR36][R4.64+0x50], R44 ;  /* 0x0000502c04004986 */ /* 0x000fe2000c101524 */
[----:B------:R-:W-:-:S03]  /*a670*/  ISETP.GT.AND P4, PT, R0, 0x30, P1 ;  /* 0x000000300000780c */ /* 0x000fc60000f84270 */
[----:B------:R-:W-:Y:S01]  /*a680*/  @P5 STG.E.U16 desc[UR36][R4.64+0x52], R45 ;  /* 0x0000522d04005986 */ /* 0x000fe2000c101524 */
[----:B------:R-:W-:Y:S01]  /*a690*/  ISETP.GT.AND P5, PT, R0, 0x31, P1 ;  /* 0x000000310000780c */ /* 0x000fe20000fa4270 */
[----:B0-----:R-:W-:Y:S02]  /*a6a0*/  @P0 IMAD.MOV.U32 R6, RZ, RZ, R14 ;  /* 0x000000ffff060224 */ /* 0x001fe400078e000e */
[----:B------:R-:W-:-:S05]  /*a6b0*/  @P0 IMAD.MOV.U32 R7, RZ, RZ, R15 ;  /* 0x000000ffff070224 */ /* 0x000fca00078e000f */
[----:B------:R0:W-:Y:S01]  /*a6c0*/  @P0 STG.E.U16 desc[UR36][R6.64+0x50], R46 ;  /* 0x0000502e06000986 */ /* 0x0001e2000c101524 */
[----:B------:R-:W-:Y:S01]  /*a6d0*/  ISETP.GT.AND P0, PT, R0, 0x30, P2 ;  /* 0x000000300000780c */ /* 0x000fe20001704270 */
[----:B0-----:R-:W-:Y:S02]  /*a6e0*/  @P3 IMAD.MOV.U32 R6, RZ, RZ, R14 ;  /* 0x000000ffff063224 */ /* 0x001fe400078e000e */
[----:B------:R-:W-:-:S05]  /*a6f0*/  @P3 IMAD.MOV.U32 R7, RZ, RZ, R15 ;  /* 0x000000ffff073224 */ /* 0x000fca00078e000f */
        /* <DEDUP_REMOVED lines=17> */
[----:B------:R-:W-:Y:S02]  /*a810*/  ISETP.GT.AND P5, PT, R0, 0x41, P1 ;  /* 0x000000410000780c */ /* 0x000fe40000fa4270 */
[----:B0-----:R-:W-:Y:S01]  /*a820*/  @P0 MOV R6, R14 ;  /* 0x0000000e00060202 */ /* 0x001fe20000000f00 */
        /* <DEDUP_REMOVED lines=23> */
[----:B0-----:R-:W-:Y:S01]  /*a9a0*/  @P0 IMAD.MOV.U32 R6, RZ, RZ, R14 ;  /* 0x000000ffff060224 */ /* 0x001fe200078e000e */
[----:B------:R-:W-:-:S05]  /*a9b0*/  @P0 MOV R7, R15 ;  /* 0x0000000f00070202 */ /* 0x000fca0000000f00 */
        /* <DEDUP_REMOVED lines=25> */
[----:B------:R-:W-:Y:S02]  /*ab50*/  ISETP.GT.AND P0, PT, R0, 0x60, P2 ;  /* 0x000000600000780c */ /* 0x000fe40001704270 */
[----:B0-----:R-:W-:Y:S01]  /*ab60*/  @P3 MOV R6, R14 ;  /* 0x0000000e00063202 */ /* 0x001fe20000000f00 */
        /* <DEDUP_REMOVED lines=23> */
[----:B0-----:R-:W-:Y:S01]  /*ace0*/  @P3 IMAD.MOV.U32 R6, RZ, RZ, R14 ;  /* 0x000000ffff063224 */ /* 0x001fe200078e000e */
[----:B------:R-:W-:-:S05]  /*acf0*/  @P3 MOV R7, R15 ;  /* 0x0000000f00073202 */ /* 0x000fca0000000f00 */
[----:B------:R0:W-:Y:S01]  /*ad00*/  @P3 STG.E.U16 desc[UR36][R6.64+0xd2], R79 ;  /* 0x0000d24f06003986 */ /* 0x0001e2000c101524 */
[C---:B------:R-:W-:Y:S02]  /*ad10*/  ISETP.GT.AND P3, PT, R0.reuse, 0x78, P1 ;  /* 0x000000780000780c */ /* 0x040fe40000f64270 */
[C---:B------:R-:W-:Y:S01]  /*ad20*/  ISETP.GT.AND P1, PT, R0.reuse, 0x79, P1 ;  /* 0x000000790000780c */ /* 0x040fe20000f24270 */
[----:B------:R-:W-:Y:S01]  /*ad30*/  @P4 STG.E.U16 desc[UR36][R4.64+0xe0], R80 ;  /* 0x0000e05004004986 */ /* 0x000fe2000c101524 */
[----:B------:R-:W-:-:S03]  /*ad40*/  ISETP.GT.AND P4, PT, R0, 0x71, P2 ;  /* 0x000000710000780c */ /* 0x000fc60001784270 */
[----:B------:R-:W-:Y:S01]  /*ad50*/  @P5 STG.E.U16 desc[UR36][R4.64+0xe2], R81 ;  /* 0x0000e25104005986 */ /* 0x000fe2000c101524 */
[C---:B------:R-:W-:Y:S02]  /*ad60*/  ISETP.GT.AND P5, PT, R0.reuse, 0x78, P2 ;  /* 0x000000780000780c */ /* 0x040fe400017a4270 */
[----:B------:R-:W-:Y:S01]  /*ad70*/  ISETP.GT.AND P2, PT, R0, 0x79, P2 ;  /* 0x000000790000780c */ /* 0x000fe20001744270 */
[----:B0-----:R-:W-:Y:S02]  /*ad80*/  @P0 IMAD.MOV.U32 R6, RZ, RZ, R14 ;  /* 0x000000ffff060224 */ /* 0x001fe400078e000e */
[----:B------:R-:W-:-:S05]  /*ad90*/  @P0 IMAD.MOV.U32 R7, RZ, RZ, R15 ;  /* 0x000000ffff070224 */ /* 0x000fca00078e000f */
[----:B------:R0:W-:Y:S02]  /*ada0*/  @P0 STG.E.U16 desc[UR36][R6.64+0xe0], R82 ;  /* 0x0000e05206000986 */ /* 0x0001e4000c101524 */
[----:B0-----:R-:W-:Y:S02]  /*adb0*/  @P4 IMAD.MOV.U32 R6, RZ, RZ, R14 ;  /* 0x000000ffff064224 */ /* 0x001fe400078e000e */
[----:B------:R-:W-:-:S05]  /*adc0*/  @P4 IMAD.MOV.U32 R7, RZ, RZ, R15 ;  /* 0x000000ffff074224 */ /* 0x000fca00078e000f */
[----:B------:R-:W-:Y:S04]  /*add0*/  @P4 STG.E.U16 desc[UR36][R6.64+0xe2], R83 ;  /* 0x0000e25306004986 */ /* 0x000fe8000c101524 */
[----:B------:R-:W-:Y:S04]  /*ade0*/  @P3 STG.E.U16 desc[UR36][R4.64+0xf0], R84 ;  /* 0x0000f05404003986 */ /* 0x000fe8000c101524 */
[----:B------:R0:W-:Y:S02]  /*adf0*/  @P1 STG.E.U16 desc[UR36][R4.64+0xf2], R85 ;  /* 0x0000f25504001986 */ /* 0x0001e4000c101524 */
[----:B0-----:R-:W-:-:S02]  /*ae00*/  @P5 IMAD.MOV.U32 R4, RZ, RZ, R14 ;  /* 0x000000ffff045224 */ /* 0x001fc400078e000e */
[----:B------:R-:W-:-:S05]  /*ae10*/  @P5 IMAD.MOV.U32 R5, RZ, RZ, R15 ;  /* 0x000000ffff055224 */ /* 0x000fca00078e000f */
[----:B------:R0:W-:Y:S04]  /*ae20*/  @P5 STG.E.U16 desc[UR36][R4.64+0xf0], R86 ;  /* 0x0000f05604005986 */ /* 0x0001e8000c101524 */
[----:B------:R0:W-:Y:S02]  /*ae30*/  @P2 STG.E.U16 desc[UR36][R14.64+0xf2], R87 ;  /* 0x0000f2570e002986 */ /* 0x0001e4000c101524 */
.L_x_284:
[----:B------:R-:W-:Y:S05]  /*ae40*/  BSYNC B0 ;  /* 0x0000000000007941 */ /* 0x000fea0003800000 */
.L_x_32:
[----:B------:R-:W-:Y:S01]  /*ae50*/  ULDC UR4, c[0x0][0xc] ;  /* 0x0000030000047ab9 */ /* 0x000fe20000000800 */
[----:B------:R-:W-:Y:S01]  /*ae60*/  ULDC UR5, c[0x0][0x10] ;  /* 0x0000040000057ab9 */ /* 0x000fe20000000800 */
[----:B0-----:R-:W0:Y:S01]  /*ae70*/  LDC R3, c[0x0][0x14] ;  /* 0x00000500ff037b82 */ /* 0x001e220000000800 */
[----:B------:R-:W-:Y:S01]  /*ae80*/  UIMAD.WIDE.U32 UR4, UR4, UR5, URZ ;  /* 0x00000005040472a5 */ /* 0x000fe2000f8e003f */
[----:B------:R-:W-:Y:S01]  /*ae90*/  PRMT R0, RZ, 0x7610, R0 ;  /* 0x00007610ff007816 */ /* 0x000fe20000000000 */
[----:B-----5:R-:W-:Y:S01]  /*aea0*/  IMAD.MOV.U32 R154, RZ, RZ, -0x1 ;  /* 0xffffffffff9a7424 */ /* 0x020fe200078e00ff */
[----:B------:R-:W-:-:S03]  /*aeb0*/  MOV R23, 0xffffffff ;  /* 0xffffffff00177802 */ /* 0x000fc60000000f00 */
[----:B0-----:R-:W-:-:S04]  /*aec0*/  IMAD.WIDE.U32 R16, R3, UR4, R16 ;  /* 0x0000000403107c25 */ /* 0x001fc8000f8e0010 */
[----:B------:R-:W-:Y:S01]  /*aed0*/  IMAD R3, R3, UR5, RZ ;  /* 0x0000000503037c24 */ /* 0x000fe2000f8e02ff */
[----:B------:R-:W-:Y:S02]  /*aee0*/  ULDC.64 UR4, c[0x0][0x650] ;  /* 0x0001940000047ab9 */ /* 0x000fe40000000a00 */
[----:B------:R-:W-:Y:S01]  /*aef0*/  ISETP.GE.U32.AND P0, PT, R16, UR4, PT ;  /* 0x0000000410007c0c */ /* 0x000fe2000bf06070 */
[----:B------:R-:W-:-:S05]  /*af00*/  IMAD.IADD R17, R17, 0x1, R3 ;  /* 0x0000000111117824 */ /* 0x000fca00078e0203 */
[----:B------:R-:W-:-:S13]  /*af10*/  ISETP.GE.U32.AND.EX P0, PT, R17, UR5, PT, P0 ;  /* 0x0000000511007c0c */ /* 0x000fda000bf06100 */
[----:B------:R-:W-:Y:S05]  /*af20*/  @P0 BRA `(.L_x_285) ;  /* 0x0000000400640947 */ /* 0x000fea0003800000 */
[----:B------:R-:W0:Y:S01]  /*af30*/  S2R R12, SR_CTAID.X ;  /* 0x00000000000c7919 */ /* 0x000e220000002500 */
[----:B-12---:R-:W1:Y:S01]  /*af40*/  LDC.64 R10, c[0x0][0x628] ;  /* 0x00018a00ff0a7b82 */ /* 0x006e620000000a00 */
[----:B------:R-:W-:Y:S01]  /*af50*/  ULDC UR4, c[0x0][0x150] ;  /* 0x0000540000047ab9 */ /* 0x000fe20000000800 */
[----:B------:R-:W-:Y:S01]  /*af60*/  IMAD.MOV.U32 R8, RZ, RZ, R16 ;  /* 0x000000ffff087224 */ /* 0x000fe200078e0010 */
[----:B------:R-:W2:Y:S01]  /*af70*/  S2R R24, SR_CTAID.Y ;  /* 0x0000000000187919 */ /* 0x000ea20000002600 */
[----:B------:R-:W-:-:S04]  /*af80*/  IMAD.MOV.U32 R9, RZ, RZ, R17 ;  /* 0x000000ffff097224 */ /* 0x000fc800078e0011 */
[----:B------:R-:W2:Y:S08]  /*af90*/  LDC R21, c[0x0][0x144] ;  /* 0x00005100ff157b82 */ /* 0x000eb00000000800 */
[----:B------:R-:W2:Y:S08]  /*afa0*/  LDC R0, c[0x0][0x630] ;  /* 0x00018c00ff007b82 */ /* 0x000eb00000000800 */
[----:B------:R-:W2:Y:S01]  /*afb0*/  LDC.64 R14, c[0x0][0x620] ;  /* 0x00018800ff0e7b82 */ /* 0x000ea20000000a00 */
[----:B-1----:R-:W-:-:S04]  /*afc0*/  ISETP.NE.U32.AND P0, PT, R10, RZ, PT ;  /* 0x000000ff0a00720c */ /* 0x002fc80003f05070 */
[----:B------:R-:W-:Y:S02]  /*afd0*/  ISETP.NE.AND.EX P0, PT, R11, RZ, PT, P0 ;  /* 0x000000ff0b00720c */ /* 0x000fe40003f05300 */
[----:B0-----:R-:W-:-:S05]  /*afe0*/  I2FP.F32.U32 R3, R12 ;  /* 0x0000000c00037245 */ /* 0x001fca0000201000 */
[----:B------:R-:W-:-:S04]  /*aff0*/  FMUL R3, R3, UR4 ;  /* 0x0000000403037c20 */ /* 0x000fc80008400000 */
[----:B------:R0:W1:Y:S02]  /*b000*/  F2I.U32.TRUNC.NTZ R20, R3 ;  /* 0x0000000300147305 */ /* 0x000064000020f000 */
[----:B------:R-:W-:Y:S05]  /*b010*/  @!P0 BRA `(.L_x_286) ;  /* 0x0000000000288947 */ /* 0x000fea0003800000 */
[----:B0-----:R-:W0:Y:S02]  /*b020*/  LDC R3, c[0x0][0x634] ;  /* 0x00018d00ff037b82 */ /* 0x001e240000000800 */
        /* <DEDUP_REMOVED lines=9> */
.L_x_286:
[----:B------:R-:W5:Y:S01]  /*b0c0*/  LDC.64 R30, c[0x0][0x640] ;  /* 0x00019000ff1e7b82 */ /* 0x000f620000000a00 */
[-CC-:B--2---:R-:W-:Y:S01]  /*b0d0*/  SHF.R.U64 R23, R8, R0.reuse, R9.reuse ;  /* 0x0000000008177219 */ /* 0x184fe20000001209 */
[----:B-1----:R-:W-:Y:S01]  /*b0e0*/  IMAD.MOV R20, RZ, RZ, -R20 ;  /* 0x000000ffff147224 */ /* 0x002fe200078e0a14 */
[----:B------:R-:W-:Y:S01]  /*b0f0*/  SHF.R.U32.HI R0, RZ, R0, R9 ;  /* 0x00000000ff007219 */ /* 0x000fe20000011609 */
[----:B------:R-:W-:Y:S01]  /*b100*/  ULDC UR4, c[0x0][0x154] ;  /* 0x0000550000047ab9 */ /* 0x000fe20000000800 */
[----:B0-----:R-:W-:Y:S01]  /*b110*/  IADD3 R3, P0, RZ, -R23, RZ ;  /* 0x80000017ff037210 */ /* 0x001fe20007f1e0ff */
[----:B------:R-:W-:Y:S02]  /*b120*/  IMAD R26, R21, R20, R12 ;  /* 0x00000014151a7224 */ /* 0x000fe400078e020c */
[----:B------:R-:W0:Y:S01]  /*b130*/  LDC R6, c[0x0][0x618] ;  /* 0x00018600ff067b82 */ /* 0x000e220000000800 */
[----:B------:R-:W-:Y:S02]  /*b140*/  IMAD.MOV.U32 R7, RZ, RZ, 0x1 ;  /* 0x00000001ff077424 */ /* 0x000fe400078e00ff */
[----:B------:R-:W-:-:S04]  /*b150*/  IMAD.X R5, RZ, RZ, ~R0, P0 ;  /* 0x000000ffff057224 */ /* 0x000fc800000e0e00 */
[-C--:B------:R-:W-:Y:S01]  /*b160*/  IMAD R0, R5, R14.reuse, RZ ;  /* 0x0000000e05007224 */ /* 0x080fe200078e02ff */
[----:B------:R-:W1:Y:S01]  /*b170*/  LDC R8, c[0x0][0x608] ;  /* 0x00018200ff087b82 */ /* 0x000e620000000800 */
[----:B------:R-:W-:-:S04]  /*b180*/  IMAD.WIDE.U32 R4, R3, R14, R16 ;  /* 0x0000000e03047225 */ /* 0x000fc800078e0010 */
[----:B------:R-:W-:Y:S01]  /*b190*/  IMAD R3, R3, R15, R0 ;  /* 0x0000000f03037224 */ /* 0x000fe200078e0200 */
[----:B------:R-:W-:Y:S02]  /*b1a0*/  I2FP.F32.U32 R0, R24 ;  /* 0x0000001800007245 */ /* 0x000fe40000201000 */
[----:B------:R-:W2:Y:S01]  /*b1b0*/  LDC R28, c[0x0][0x658] ;  /* 0x00019600ff1c7b82 */ /* 0x000ea20000000800 */
[----:B------:R-:W-:Y:S01]  /*b1c0*/  IMAD.IADD R3, R5, 0x1, R3 ;  /* 0x0000000105037824 */ /* 0x000fe200078e0203 */
[----:B-----5:R-:W-:Y:S01]  /*b1d0*/  ISETP.NE.U32.AND P0, PT, R30, RZ, PT ;  /* 0x000000ff1e00720c */ /* 0x020fe20003f05070 */
[----:B------:R-:W-:Y:S01]  /*b1e0*/  FMUL R0, R0, UR4 ;  /* 0x0000000400007c20 */ /* 0x000fe20008400000 */
[----:B------:R-:W-:Y:S02]  /*b1f0*/  MOV R5, 0xffffffff ;  /* 0xffffffff00057802 */ /* 0x000fe40000000f00 */
[----:B------:R-:W-:Y:S01]  /*b200*/  ISETP.NE.AND.EX P0, PT, R31, RZ, PT, P0 ;  /* 0x000000ff1f00720c */ /* 0x000fe20003f05300 */
[----:B------:R1:W2:Y:S01]  /*b210*/  F2I.U32.TRUNC.NTZ R13, R0 ;  /* 0x00000000000d7305 */ /* 0x0002a2000020f000 */
[----:B------:R-:W3:Y:S01]  /*b220*/  LDC R15, c[0x0][0x148] ;  /* 0x00005200ff0f7b82 */ /* 0x000ee20000000800 */
[----:B0-----:R-:W-:-:S02]  /*b230*/  SHF.R.U64 R12, R4, R6, R3 ;  /* 0x00000006040c7219 */ /* 0x001fc40000001203 */
[----:B------:R-:W-:-:S05]  /*b240*/  SHF.R.U32.HI R3, RZ, R6, R3 ;  /* 0x00000006ff037219 */ /* 0x000fca0000011603 */
[----:B------:R-:W0:Y:S01]  /*b250*/  LDC R20, c[0x0][0x600] ;  /* 0x00018000ff147b82 */ /* 0x000e220000000800 */
[-CC-:B-1----:R-:W-:Y:S02]  /*b260*/  SHF.R.U64 R10, R12, R8.reuse, R3.reuse ;  /* 0x000000080c0a7219 */ /* 0x182fe40000001203 */
[----:B------:R-:W-:-:S05]  /*b270*/  SHF.R.U32.HI R3, RZ, R8, R3 ;  /* 0x00000008ff037219 */ /* 0x000fca0000011603 */
[----:B------:R-:W1:Y:S01]  /*b280*/  LDC R21, c[0x0][0x648] ;  /* 0x00019200ff157b82 */ /* 0x000e620000000800 */
[-C--:B--2---:R-:W-:Y:S02]  /*b290*/  SHF.L.U32 R4, R5, R28.reuse, RZ ;  /* 0x0000001c05047219 */ /* 0x084fe400000006ff */
[-CC-:B------:R-:W-:Y:S02]  /*b2a0*/  SHF.R.U64 R14, R10, R28.reuse, R3.reuse ;  /* 0x0000001c0a0e7219 */ /* 0x180fe40000001203 */
[----:B------:R-:W-:Y:S02]  /*b2b0*/  SHF.R.U32.HI R5, RZ, R28, R3 ;  /* 0x0000001cff057219 */ /* 0x000fe40000011603 */
[----:B------:R-:W-:Y:S01]  /*b2c0*/  LOP3.LUT R153, RZ, R4, RZ, 0x33, !PT ;  /* 0x00000004ff997212 */ /* 0x000fe200078e33ff */
[----:B------:R-:W2:Y:S01]  /*b2d0*/  LDC R25, c[0x0][0x638] ;  /* 0x00018e00ff197b82 */ /* 0x000ea20000000800 */
[----:B------:R-:W-:Y:S01]  /*b2e0*/  SHF.L.U32 R28, R7, R28, RZ ;  /* 0x0000001c071c7219 */ /* 0x000fe200000006ff */
[----:B------:R-:W-:-:S06]  /*b2f0*/  IMAD.MOV.U32 R4, RZ, RZ, R14 ;  /* 0x000000ffff047224 */ /* 0x000fcc00078e000e */
[----:B------:R-:W0:Y:S01]  /*b300*/  LDC R27, c[0x0][0x610] ;  /* 0x00018400ff1b7b82 */ /* 0x000e220000000800 */
[----:B------:R-:W-:Y:S05]  /*b310*/  @!P0 BRA `(.L_x_287) ;  /* 0x0000000000288947 */ /* 0x000fea0003800000 */
[----:B------:R-:W5:Y:S02]  /*b320*/  LDC R3, c[0x0][0x64c] ;  /* 0x00019300ff037b82 */ /* 0x000f640000000800 */
[----:B-----5:R-:W-:-:S05]  /*b330*/  IADD3 R3, P0, R14, R3, RZ ;  /* 0x000000030e037210 */ /* 0x020fca0007f1e0ff */
        /* <DEDUP_REMOVED lines=8> */
.L_x_287:
[----:B------:R-:W-:Y:S01]  /*b3c0*/  ISETP.NE.AND P0, PT, R2, 0x1, PT ;  /* 0x000000010200780c */ /* 0x000fe20003f05270 */
[----:B------:R-:W-:Y:S01]  /*b3d0*/  IMAD.MOV R13, RZ, RZ, -R13 ;  /* 0x000000ffff0d7224 */ /* 0x000fe200078e0a0d */
[----:B-1----:R-:W-:Y:S01]  /*b3e0*/  SHF.R.U64 R0, R4, R21, R5 ;  /* 0x0000001504007219 */ /* 0x002fe20000001205 */
[----:B0-----:R-:W-:Y:S01]  /*b3f0*/  VIADD R5, R20, 0xffffffff ;  /* 0xffffffff14057836 */ /* 0x001fe20000000000 */
[----:B------:R-:W-:-:S03]  /*b400*/  LOP3.LUT R153, R10, R153, RZ, 0xc0, !PT ;  /* 0x000000990a997212 */ /* 0x000fc600078ec0ff */
[----:B------:R-:W-:Y:S01]  /*b410*/  IMAD.MOV R3, RZ, RZ, -R0 ;  /* 0x000000ffff037224 */ /* 0x000fe200078e0a00 */
[----:B------:R-:W-:Y:S01]  /*b420*/  LOP3.LUT R5, R12, R5, RZ, 0xc0, !PT ;  /* 0x000000050c057212 */ /* 0x000fe200078ec0ff */
[----:B------:R-:W-:Y:S02]  /*b430*/  IMAD R153, R28, R0, R153 ;  /* 0x000000001c997224 */ /* 0x000fe400078e0299 */
[----:B--2---:R-:W-:Y:S01]  /*b440*/  IMAD R0, R3, R25, R14 ;  /* 0x0000001903007224 */ /* 0x004fe200078e020e */
[----:B------:R-:W-:Y:S01]  /*b450*/  MOV R3, 0x1 ;  /* 0x0000000100037802 */ /* 0x000fe20000000f00 */
[----:B---3--:R-:W-:Y:S02]  /*b460*/  @P0 IMAD R26, R15, R13, R24 ;  /* 0x0000000d0f1a0224 */ /* 0x008fe400078e0218 */
[----:B------:R-:W-:Y:S01]  /*b470*/  IMAD R4, R0, R20, R5 ;  /* 0x0000001400047224 */ /* 0x000fe200078e0205 */
[----:B------:R-:W-:Y:S01]  /*b480*/  PRMT R0, R3, 0x7610, R0 ;  /* 0x0000761003007816 */ /* 0x000fe20000000000 */
[----:B------:R-:W-:-:S05]  /*b490*/  IMAD R153, R153, R27, R26 ;  /* 0x0000001b99997224 */ /* 0x000fca00078e021a */
[----:B------:R-:W-:Y:S02]  /*b4a0*/  SEL R154, R4, R153, !P0 ;  /* 0x00000099049a7207 */ /* 0x000fe40004000000 */
[----:B------:R-:W-:-:S07]  /*b4b0*/  SEL R153, R153, R4, !P0 ;  /* 0x0000000499997207 */ /* 0x000fce0004000000 */
.L_x_285:
[----:B------:R-:W-:-:S13]  /*b4c0*/  LOP3.LUT P0, RZ, R0, 0xff, RZ, 0xc0, !PT ;  /* 0x000000ff00ff7812 */ /* 0x000fda000780c0ff */
[----:B------:R-:W-:Y:S05]  /*b4d0*/  @P0 BRA `(.L_x_288) ;  /* 0xffffff5c00380947 */ /* 0x000fea000383ffff */
[----:B------:R-:W-:Y:S05]  /*b4e0*/  EXIT ;  /* 0x000000000000794d */ /* 0x000fea0003800000 */
.L_x_7:
[----:B0-----:R-:W-:Y:S01]  /*b4f0*/  ULDC.64 UR4, c[0x0][0x650] ;  /* 0x0001940000047ab9 */ /* 0x001fe20000000a00 */
[----:B------:R-:W-:Y:S01]  /*b500*/  PRMT R8, RZ, 0x7610, R8 ;  /* 0x00007610ff087816 */ /* 0x000fe20000000008 */
[----:B------:R-:W-:Y:S01]  /*b510*/  IMAD.MOV.U32 R12, RZ, RZ, -0x1 ;  /* 0xffffffffff0c7424 */ /* 0x000fe200078e00ff */
[----:B------:R-:W-:Y:S01]  /*b520*/  ISETP.GE.U32.AND P0, PT, R16, UR4, PT ;  /* 0x0000000410007c0c */ /* 0x000fe2000bf06070 */
[----:B------:R-:W-:Y:S02]  /*b530*/  IMAD.MOV.U32 R6, RZ, RZ, -0x1 ;  /* 0xffffffffff067424 */ /* 0x000fe400078e00ff */
[----:B------:R-:W-:Y:S01]  /*b540*/  IMAD.MOV.U32 R13, RZ, RZ, -0x1 ;  /* 0xffffffffff0d7424 */ /* 0x000fe200078e00ff */
        /* <DEDUP_REMOVED lines=20> */
.L_x_290:
[----:B------:R-:W0:Y:S01]  /*b690*/  LDC.64 R28, c[0x0][0x640] ;  /* 0x00019000ff1c7b82 */ /* 0x000e220000000a00 */
[-CC-:B------:R-:W-:Y:S01]  /*b6a0*/  SHF.R.U64 R21, R12, R6.reuse, R13.reuse ;  /* 0x000000060c157219 */ /* 0x180fe2000000120d */
[----:B------:R-:W-:Y:S01]  /*b6b0*/  IMAD.MOV.U32 R30, RZ, RZ, 0x1 ;  /* 0x00000001ff1e7424 */ /* 0x000fe200078e00ff */
[----:B------:R-:W-:Y:S02]  /*b6c0*/  SHF.R.U32.HI R6, RZ, R6, R13 ;  /* 0x00000006ff067219 */ /* 0x000fe4000001160d */
[----:B------:R-:W-:-:S03]  /*b6d0*/  IADD3 R11, P0, RZ, -R21, RZ ;  /* 0x80000015ff0b7210 */ /* 0x000fc60007f1e0ff */
[----:B------:R-:W1:Y:S01]  /*b6e0*/  LDC R10, c[0x0][0x618] ;  /* 0x00018600ff0a7b82 */ /* 0x000e620000000800 */
[----:B------:R-:W-:-:S05]  /*b6f0*/  IADD3.X R9, RZ, ~R6, RZ, P0, !PT ;  /* 0x80000006ff097210 */ /* 0x000fca00007fe4ff */
[-C--:B------:R-:W-:Y:S02]  /*b700*/  IMAD R6, R9, R22.reuse, RZ ;  /* 0x0000001609067224 */ /* 0x080fe400078e02ff */
[----:B------:R-:W2:Y:S01]  /*b710*/  LDC R12, c[0x0][0x608] ;  /* 0x00018200ff0c7b82 */ /* 0x000ea20000000800 */
[----:B------:R-:W-:-:S04]  /*b720*/  IMAD.WIDE.U32 R8, R11, R22, R16 ;  /* 0x000000160b087225 */ /* 0x000fc800078e0010 */
[----:B------:R-:W-:-:S03]  /*b730*/  IMAD R11, R11, R23, R6 ;  /* 0x000000170b0b7224 */ /* 0x000fc600078e0206 */
[----:B------:R-:W3:Y:S01]  /*b740*/  LDC R27, c[0x0][0x658] ;  /* 0x00019600ff1b7b82 */ /* 0x000ee20000000800 */
[----:B------:R-:W-:Y:S01]  /*b750*/  IMAD.IADD R9, R9, 0x1, R11 ;  /* 0x0000000109097824 */ /* 0x000fe200078e020b */
[----:B0-----:R-:W-:-:S04]  /*b760*/  ISETP.NE.U32.AND P0, PT, R28, RZ, PT ;  /* 0x000000ff1c00720c */ /* 0x001fc80003f05070 */
[----:B------:R-:W-:Y:S02]  /*b770*/  ISETP.NE.AND.EX P0, PT, R29, RZ, PT, P0 ;  /* 0x000000ff1d00720c */ /* 0x000fe40003f05300 */
[----:B------:R-:W0:Y:S01]  /*b780*/  LDC R22, c[0x0][0x600] ;  /* 0x00018000ff167b82 */ /* 0x000e220000000800 */
[-CC-:B-1----:R-:W-:Y:S01]  /*b790*/  SHF.R.U64 R14, R8, R10.reuse, R9.reuse ;  /* 0x0000000a080e7219 */ /* 0x182fe20000001209 */
[----:B------:R-:W-:Y:S01]  /*b7a0*/  IMAD.MOV.U32 R8, RZ, RZ, -0x1 ;  /* 0xffffffffff087424 */ /* 0x000fe200078e00ff */
[----:B------:R-:W-:-:S05]  /*b7b0*/  SHF.R.U32.HI R9, RZ, R10, R9 ;  /* 0x0000000aff097219 */ /* 0x000fca0000011609 */
[----:B------:R-:W1:Y:S01]  /*b7c0*/  LDC R24, c[0x0][0x648] ;  /* 0x00019200ff187b82 */ /* 0x000e620000000800 */
[-CC-:B--2---:R-:W-:Y:S02]  /*b7d0*/  SHF.R.U64 R23, R14, R12.reuse, R9.reuse ;  /* 0x0000000c0e177219 */ /* 0x184fe40000001209 */
[----:B------:R-:W-:-:S05]  /*b7e0*/  SHF.R.U32.HI R6, RZ, R12, R9 ;  /* 0x0000000cff067219 */ /* 0x000fca0000011609 */
[----:B------:R-:W2:Y:S01]  /*b7f0*/  LDC R26, c[0x0][0x638] ;  /* 0x00018e00ff1a7b82 */ /* 0x000ea20000000800 */
[-C--:B---3--:R-:W-:Y:S02]  /*b800*/  SHF.L.U32 R8, R8, R27.reuse, RZ ;  /* 0x0000001b08087219 */ /* 0x088fe400000006ff */
[-CC-:B------:R-:W-:Y:S02]  /*b810*/  SHF.R.U64 R25, R23, R27.reuse, R6.reuse ;  /* 0x0000001b17197219 */ /* 0x180fe40000001206 */
[----:B------:R-:W-:Y:S02]  /*b820*/  LOP3.LUT R32, RZ, R8, RZ, 0x33, !PT ;  /* 0x00000008ff207212 */ /* 0x000fe400078e33ff */
[----:B------:R-:W-:Y:S01]  /*b830*/  SHF.R.U32.HI R9, RZ, R27, R6 ;  /* 0x0000001bff097219 */ /* 0x000fe20000011606 */
[----:B------:R-:W3:Y:S01]  /*b840*/  LDC R31, c[0x0][0x610] ;  /* 0x00018400ff1f7b82 */ /* 0x000ee20000000800 */
[----:B------:R-:W-:Y:S01]  /*b850*/  IMAD.MOV.U32 R8, RZ, RZ, R25 ;  /* 0x000000ffff087224 */ /* 0x000fe200078e0019 */
[----:B------:R-:W-:Y:S06]  /*b860*/  @!P0 BRA `(.L_x_291) ;  /* 0x0000000000288947 */ /* 0x000fec0003800000 */
        /* <DEDUP_REMOVED lines=10> */
.L_x_291:
[----:B------:R-:W-:Y:S01]  /*b910*/  ISETP.NE.AND P0, PT, R2, 0x1, PT ;  /* 0x000000010200780c */ /* 0x000fe20003f05270 */
[----:B------:R-:W-:Y:S01]  /*b920*/  IMAD.MOV.U32 R13, RZ, RZ, R21 ;  /* 0x000000ffff0d7224 */ /* 0x000fe200078e0015 */
[----:B-1----:R-:W-:Y:S01]  /*b930*/  SHF.R.U64 R6, R8, R24, R9 ;  /* 0x0000001808067219 */ /* 0x002fe20000001209 */
[----:B0-----:R-:W-:Y:S01]  /*b940*/  VIADD R9, R22, 0xffffffff ;  /* 0xffffffff16097836 */ /* 0x001fe20000000000 */
[----:B------:R-:W-:Y:S02]  /*b950*/  SHF.L.U32 R30, R30, R27, RZ ;  /* 0x0000001b1e1e7219 */ /* 0x000fe400000006ff */
[----:B------:R-:W-:Y:S02]  /*b960*/  LOP3.LUT R5, R23, R32, RZ, 0xc0, !PT ;  /* 0x0000002017057212 */ /* 0x000fe400078ec0ff */
[----:B------:R-:W-:-:S03]  /*b970*/  IADD3 R8, -R6, RZ, RZ ;  /* 0x000000ff06087210 */ /* 0x000fc60007ffe1ff */
[----:B------:R-:W-:Y:S01]  /*b980*/  IMAD R6, R30, R6, R5 ;  /* 0x000000061e067224 */ /* 0x000fe200078e0205 */
[----:B------:R-:W-:Y:S01]  /*b990*/  LOP3.LUT R5, R14, R9, RZ, 0xc0, !PT ;  /* 0x000000090e057212 */ /* 0x000fe200078ec0ff */
[----:B------:R-:W-:Y:S02]  /*b9a0*/  @P0 IMAD R3, R7, R20, R4 ;  /* 0x0000001407030224 */ /* 0x000fe400078e0204 */
[----:B--2---:R-:W-:Y:S02]  /*b9b0*/  IMAD R4, R8, R26, R25 ;  /* 0x0000001a08047224 */ /* 0x004fe400078e0219 */
[----:B---3--:R-:W-:Y:S02]  /*b9c0*/  IMAD R3, R6, R31, R3 ;  /* 0x0000001f06037224 */ /* 0x008fe400078e0203 */
[----:B------:R-:W-:Y:S02]  /*b9d0*/  IMAD R4, R4, R22, R5 ;  /* 0x0000001604047224 */ /* 0x000fe400078e0205 */
[----:B------:R-:W-:-:S03]  /*b9e0*/  IMAD.MOV.U32 R8, RZ, RZ, 0x1 ;  /* 0x00000001ff087424 */ /* 0x000fc600078e00ff */
[----:B------:R-:W-:Y:S02]  /*b9f0*/  SEL R6, R4, R3, !P0 ;  /* 0x0000000304067207 */ /* 0x000fe40004000000 */
[----:B------:R-:W-:-:S07]  /*ba00*/  SEL R12, R3, R4, !P0 ;  /* 0x00000004030c7207 */ /* 0x000fce0004000000 */
.L_x_289:
[----:B------:R-:W-:-:S08]  /*ba10*/  NOP ;  /* 0x0000000000007918 */ /* 0x000fd00000000000 */
[----:B------:R-:W0:-:S00]  /*ba20*/  USETMAXREG.DEALLOC.CTAPOOL 0x28 ;  /* 0x00000028000079c8 */ /* 0x000e0000080e0500 */
[----:B0-----:R-:W-:-:S13]  /*ba30*/  ISETP.NE.AND P0, PT, R0, RZ, PT ;  /* 0x000000ff0000720c */ /* 0x001fda0003f05270 */
[----:B------:R-:W-:Y:S05]  /*ba40*/  @P0 EXIT ;  /* 0x000000000000094d */ /* 0x000fea0003800000 */
[----:B------:R-:W-:Y:S01]  /*ba50*/  LOP3.LUT P0, RZ, R8, 0xff, RZ, 0xc0, !PT ;  /* 0x000000ff08ff7812 */ /* 0x000fe2000780c0ff */
[----:B------:R-:W-:Y:S02]  /*ba60*/  IMAD.MOV.U32 R10, RZ, RZ, 0x1 ;  /* 0x00000001ff0a7424 */ /* 0x000fe400078e00ff */
[----:B------:R-:W-:-:S10]  /*ba70*/  IMAD.MOV.U32 R9, RZ, RZ, RZ ;  /* 0x000000ffff097224 */ /* 0x000fd400078e00ff */
[----:B------:R-:W-:Y:S05]  /*ba80*/  @!P0 BRA `(.L_x_292) ;  /* 0x0000000c00b48947 */ /* 0x000fea0003800000 */
[----:B------:R-:W0:Y:S01]  /*ba90*/  LDC R0, c[0x0][0x28c] ;  /* 0x0000a300ff007b82 */ /* 0x000e220000000800 */
[----:B------:R-:W-:Y:S01]  /*baa0*/  ULDC UR5, c[0x0][0x658] ;  /* 0x0001960000057ab9 */ /* 0x000fe20000000800 */
[----:B------:R-:W-:Y:S01]  /*bab0*/  UMOV UR11, 0xffffffff ;  /* 0xffffffff000b7882 */ /* 0x000fe20000000000 */
[----:B------:R-:W-:Y:S01]  /*bac0*/  UMOV UR14, 0x1 ;  /* 0x00000001000e7882 */ /* 0x000fe20000000000 */
[----:B------:R-:W-:Y:S01]  /*bad0*/  USHF.L.U32 UR11, UR11, UR5, URZ ;  /* 0x000000050b0b7299 */ /* 0x000fe2000800063f */
[----:B------:R-:W-:Y:S01]  /*bae0*/  BSSY B0, `(.L_x_292) ;  /* 0x00000e7000007945 */ /* 0x000fe20003800000 */
[----:B------:R-:W-:Y:S01]  /*baf0*/  ULDC UR9, c[0x0][0xc] ;  /* 0x0000030000097ab9 */ /* 0x000fe20000000800 */
[----:B------:R-:W-:Y:S01]  /*bb00*/  ULDC UR12, c[0x0][0x10] ;  /* 0x00000400000c7ab9 */ /* 0x000fe20000000800 */
[----:B------:R-:W1:Y:S01]  /*bb10*/  S2UR UR8, SR_CgaCtaId ;  /* 0x00000000000879c3 */ /* 0x000e620000008800 */
[----:B------:R-:W-:Y:S01]  /*bb20*/  ULOP3.LUT UR13, URZ, UR11, URZ, 0x33, !UPT ;  /* 0x0000000b3f0d7292 */ /* 0x000fe2000f8e333f */
[----:B------:R-:W-:Y:S01]  /*bb30*/  LOP3.LUT R11, R19, 0x2, RZ, 0xfc, !PT ;  /* 0x00000002130b7812 */ /* 0x000fe200078efcff */
[----:B------:R-:W-:Y:S01]  /*bb40*/  IMAD.MOV.U32 R10, RZ, RZ, 0x1 ;  /* 0x00000001ff0a7424 */ /* 0x000fe200078e00ff */
[----:B------:R-:W-:Y:S01]  /*bb50*/  ULDC UR4, c[0x0][0x600] ;  /* 0x0001800000047ab9 */ /* 0x000fe20000000800 */
[----:B------:R-:W-:Y:S01]  /*bb60*/  IMAD.MOV.U32 R9, RZ, RZ, RZ ;  /* 0x000000ffff097224 */ /* 0x000fe200078e00ff */
[----:B------:R-:W-:Y:S01]  /*bb70*/  UMOV UR30, 0x5 ;  /* 0x00000005001e7882 */ /* 0x000fe20000000000 */
[----:B------:R-:W-:-:S02]  /*bb80*/  UIADD3 UR4, UR4, -0x1, URZ ;  /* 0xffffffff04047890 */ /* 0x000fc4000fffe03f */
[----:B------:R-:W-:Y:S01]  /*bb90*/  USHF.L.U32 UR5, UR14, UR5, URZ ;  /* 0x000000050e057299 */ /* 0x000fe2000800063f */
[----:B------:R-:W-:Y:S01]  /*bba0*/  ULDC.64 UR40, c[0x0][0x198] ;  /* 0x0000660000287ab9 */ /* 0x000fe20000000a00 */
[----:B0-----:R-:W-:-:S05]  /*bbb0*/  VIADD R0, R0, 0x7f ;  /* 0x0000007f00007836 */ /* 0x001fca0000000000 */
[----:B------:R-:W-:Y:S01]  /*bbc0*/  SHF.R.S32.HI R3, RZ, 0x1f, R0 ;  /* 0x0000001fff037819 */ /* 0x000fe20000011400 */
[----:B-1----:R-:W-:-:S03]  /*bbd0*/  ULOP3.LUT UR10, UR8, 0x1, URZ, 0xc0, !UPT ;  /* 0x00000001080a7892 */ /* 0x002fc6000f8ec03f */
[----:B------:R-:W-:Y:S01]  /*bbe0*/  LEA.HI R3, R3, R0, RZ, 0x7 ;  /* 0x0000000003037211 */ /* 0x000fe200078f38ff */
[----:B------:R-:W-:Y:S01]  /*bbf0*/  USHF.R.U32.HI UR37, URZ, 0x1, UR8 ;  /* 0x000000013f257899 */ /* 0x000fe20008011608 */
[----:B------:R-:W-:Y:S01]  /*bc00*/  IMAD.MOV.U32 R0, RZ, RZ, 0x1 ;  /* 0x00000001ff007424 */ /* 0x000fe200078e00ff */
[----:B------:R-:W-:Y:S01]  /*bc10*/  USHF.L.U32 UR6, UR8, 0x6, URZ ;  /* 0x0000000608067899 */ /* 0x000fe2000800063f */
[--C-:B------:R-:W-:Y:S01]  /*bc20*/  SHF.R.S32.HI R8, RZ, 0x7, R3.reuse ;  /* 0x00000007ff087819 */ /* 0x100fe20000011403 */
[----:B------:R-:W-:Y:S02]  /*bc30*/  USHF.L.U32 UR7, UR8, 0xc, URZ ;  /* 0x0000000c08077899 */ /* 0x000fe4000800063f */
[----:B------:R-:W-:Y:S01]  /*bc40*/  ULOP3.LUT UR8, UR8, 0xfffffffe, URZ, 0xc0, !UPT ;  /* 0xfffffffe08087892 */ /* 0x000fe2000f8ec03f */
[----:B------:R-:W-:Y:S01]  /*bc50*/  PRMT R3, R0, 0x7610, R3 ;  /* 0x0000761000037816 */ /* 0x000fe20000000003 */
[----:B------:R-:W-:Y:S01]  /*bc60*/  UISETP.GT.U32.AND UP0, UPT, UR10, 0xffff, UPT ;  /* 0x0000ffff0a00788c */ /* 0x000fe2000bf04070 */
[----:B------:R-:W-:Y:S01]  /*bc70*/  IADD3 R0, R8, 0x1, RZ ;  /* 0x0000000108007810 */ /* 0x000fe20007ffe0ff */
[----:B------:R-:W-:-:S02]  /*bc80*/  USHF.L.U32 UR21, UR14, UR8, URZ ;  /* 0x000000080e157299 */ /* 0x000fc4000800063f */
[----:B------:R-:W-:Y:S02]  /*bc90*/  ULOP3.LUT UR11, UR8, 0x1, URZ, 0xfc, !UPT ;  /* 0x00000001080b7892 */ /* 0x000fe4000f8efc3f */
[----:B------:R-:W-:Y:S02]  /*bca0*/  UIMAD.WIDE.U32 UR8, UR9, UR12, URZ ;  /* 0x0000000c090872a5 */ /* 0x000fe4000f8e003f */
[----:B------:R-:W-:Y:S01]  /*bcb0*/  USEL UR10, UR10, 0xffff, !UP0 ;  /* 0x0000ffff0a0a7887 */ /* 0x000fe2000c000000 */
[----:B------:R-:W-:Y:S01]  /*bcc0*/  ULDC UR12, c[0x0][0x14] ;  /* 0x00000500000c7ab9 */ /* 0x000fe20000000800 */
[----:B------:R-:W-:Y:S02]  /*bcd0*/  USHF.L.U32 UR11, UR14, UR11, URZ ;  /* 0x0000000b0e0b7299 */ /* 0x000fe4000800063f */
[----:B------:R-:W-:Y:S02]  /*bce0*/  UIMAD.WIDE.U32 UR38, UR8, UR12, URZ ;  /* 0x0000000c082672a5 */ /* 0x000fe4000f8e003f */
[----:B------:R-:W-:-:S02]  /*bcf0*/  UIMAD UR29, UR9, UR12, URZ ;  /* 0x0000000c091d72a4 */ /* 0x000fc4000f8e023f */
[----:B------:R-:W-:Y:S02]  /*bd00*/  ULOP3.LUT UR10, UR10, 0xffff, URZ, 0xc0, !UPT ;  /* 0x0000ffff0a0a7892 */ /* 0x000fe4000f8ec03f */
[----:B------:R-:W-:Y:S02]  /*bd10*/  ULOP3.LUT UR6, UR6, 0x40, URZ, 0xc0, !UPT ;  /* 0x0000004006067892 */ /* 0x000fe4000f8ec03f */
[----:B------:R-:W-:Y:S02]  /*bd20*/  ULOP3.LUT UR7, UR7, 0x1000, URZ, 0xc0, !UPT ;  /* 0x0000100007077892 */ /* 0x000fe4000f8ec03f */
[----:B------:R-:W-:Y:S02]  /*bd30*/  ULOP3.LUT UR21, UR21, UR11, URZ, 0xfc, !UPT ;  /* 0x0000000b15157292 */ /* 0x000fe4000f8efc3f */
[----:B------:R-:W-:Y:S02]  /*bd40*/  UIADD3 UR29, UR39, UR29, URZ ;  /* 0x0000001d271d7290 */ /* 0x000fe4000fffe03f */
[----:B------:R-:W-:-:S12]  /*bd50*/  USHF.L.U32 UR30, UR30, UR10, URZ ;  /* 0x0000000a1e1e7299 */ /* 0x000fd8000800063f */
.L_x_303:
[----:B------:R-:W-:-:S03]  /*bd60*/  UMOV UR8, 0xffffffff ;  /* 0xffffffff00087882 */ /* 0x000fc60000000000 */
[----:B------:R-:W-:Y:S05]  /*bd70*/  BRA.DIV UR8, `(.L_x_293) ;  /* 0x0000000e08987947 */ /* 0x000fea000b800000 */
[----:B------:R-:W-:-:S13]  /*bd80*/  ELECT P6, URZ, PT ;  /* 0x00000000003f782f */ /* 0x000fda00038c0000 */
.L_x_312:
[----:B------:R-:W0:Y:S01]  /*bd90*/  LDC R4, c[0x0][0x28c] ;  /* 0x0000a300ff047b82 */ /* 0x000e220000000800 */
[----:B------:R-:W-:Y:S01]  /*bda0*/  BSSY B1, `(.L_x_294) ;  /* 0x0000048000017945 */ /* 0x000fe20003800000 */
[----:B0-----:R-:W-:-:S13]  /*bdb0*/  ISETP.LT.OR P6, PT, R4, 0x1, !P6 ;  /* 0x000000010400780c */ /* 0x001fda00077c1670 */
[----:B------:R-:W-:Y:S05]  /*bdc0*/  @P6 BRA `(.L_x_295) ;  /* 0x0000000400146947 */ /* 0x000fea0003800000 */
[----:B------:R-:W-:Y:S01]  /*bdd0*/  LEA R12, R12, UR37, 0x1 ;  /* 0x000000250c0c7c11 */ /* 0x000fe2000f8e08ff */
[----:B------:R-:W-:Y:S01]  /*bde0*/  IMAD.MOV.U32 R22, RZ, RZ, RZ ;  /* 0x000000ffff167224 */ /* 0x000fe200078e00ff */
[----:B------:R-:W-:Y:S01]  /*bdf0*/  LEA R15, R6, UR6, 0x7 ;  /* 0x00000006060f7c11 */ /* 0x000fe2000f8e38ff */
[----:B------:R-:W-:Y:S02]  /*be00*/  IMAD.MOV.U32 R4, RZ, RZ, R0 ;  /* 0x000000ffff047224 */ /* 0x000fe400078e0000 */
[----:B------:R-:W-:Y:S02]  /*be10*/  IMAD.MOV.U32 R5, RZ, RZ, R10 ;  /* 0x000000ffff057224 */ /* 0x000fe400078e000a */
[----:B------:R-:W-:Y:S02]  /*be20*/  IMAD.MOV.U32 R6, RZ, RZ, R9 ;  /* 0x000000ffff067224 */ /* 0x000fe400078e0009 */
[----:B------:R-:W-:-:S07]  /*be30*/  IMAD.SHL.U32 R14, R12, 0x80, RZ ;  /* 0x000000800c0e7824 */ /* 0x000fce00078e00ff */
.L_x_298:
[----:B------:R-:W0:Y:S01]  /*be40*/  S2R R12, SR_CgaCtaId ;  /* 0x00000000000c7919 */ /* 0x000e220000008800 */
[----:B------:R-:W-:Y:S02]  /*be50*/  MOV R7, 0x400 ;  /* 0x0000040000077802 */ /* 0x000fe40000000f00 */
[----:B------:R-:W-:Y:S02]  /*be60*/  LOP3.LUT P1, RZ, R18, 0x7f, RZ, 0xc0, !PT ;  /* 0x0000007f12ff7812 */ /* 0x000fe4000782c0ff */
[----:B0-----:R-:W-:Y:S02]  /*be70*/  LEA R21, R12, R7, 0x18 ;  /* 0x000000070c157211 */ /* 0x001fe400078ec0ff */
[----:B------:R-:W-:-:S09]  /*be80*/  SHF.L.U32 R7, R5, 0x1f, RZ ;  /* 0x0000001f05077819 */ /* 0x000fd200000006ff */
[----:B------:R-:W0:Y:S01]  /*be90*/  @!P1 LDC R12, c[0x0][0x500] ;  /* 0x00014000ff0c9b82 */ /* 0x000e220000000800 */
[----:B------:R-:W-:-:S04]  /*bea0*/  IMAD R20, R6, 0x8, R21 ;  /* 0x0000000806147824 */ /* 0x000fc800078e0215 */
[----:B------:R-:W1:Y:S02]  /*beb0*/  SYNCS.PHASECHK.TRANS64.TRYWAIT P0, [R20+URZ+0x10], R7 ;  /* 0x00001007140075a7 */ /* 0x000e64000800017f */
[----:B-1----:R-:W-:Y:S05]  /*bec0*/  @!P0 BRA `(.L_x_296) ;  /* 0x0000000c00648947 */ /* 0x002fea0003800000 */
.L_x_313:
[----:B-1----:R-:W-:Y:S01]  /*bed0*/  PRMT R7, R11, 0x9910, RZ ;  /* 0x000099100b077816 */ /* 0x002fe200000000ff */
[----:B0-----:R0:W-:Y:S03]  /*bee0*/  @!P1 SYNCS.ARRIVE.TRANS64 RZ, [R20+URZ], R12 ;  /* 0x0000000c14ff99a7 */ /* 0x0011e6000800003f */
[----:B------:R-:W-:-:S13]  /*bef0*/  ISETP.NE.AND P0, PT, R7, 0x2, PT ;  /* 0x000000020700780c */ /* 0x000fda0003f05270 */
[----:B0-----:R-:W-:Y:S05]  /*bf00*/  @P0 BRA `(.L_x_297) ;  /* 0x0000000000040947 */ /* 0x001fea0003800000 */
[----:B------:R-:W-:Y:S01]  /*bf10*/  BPT.TRAP 0x1 ;  /* 0x000000040000795c */ /* 0x000fe20000300000 */
.L_x_297:
[----:B------:R-:W-:Y:S01]  /*bf20*/  LEA R7, R6, UR37, 0x2 ;  /* 0x0000002506077c11 */ /* 0x000fe2000f8e10ff */
[----:B------:R-:W-:Y:S01]  /*bf30*/  VIADD R4, R4, 0xffffffff ;  /* 0xffffffff04047836 */ /* 0x000fe20000000000 */
[----:B------:R-:W-:Y:S01]  /*bf40*/  LEA R12, R6, UR7, 0xe ;  /* 0x00000007060c7c11 */ /* 0x000fe2000f8e70ff */
[----:B------:R-:W-:Y:S01]  /*bf50*/  UIADD3 UR14, UP0, UR40, 0xf0, URZ ;  /* 0x000000f0280e7890 */ /* 0x000fe2000ff1e03f */
[----:B------:R-:W-:Y:S01]  /*bf60*/  R2UR UR34, R22 ;  /* 0x00000000162272ca */ /* 0x000fe200000e0000 */
[----:B------:R-:W-:Y:S01]  /*bf70*/  IMAD.SHL.U32 R7, R7, 0x2000, RZ ;  /* 0x0000200007077824 */ /* 0x000fe200078e00ff */
[----:B------:R-:W-:Y:S01]  /*bf80*/  R2UR UR33, R20 ;  /* 0x00000000142172ca */ /* 0x000fe200000e0000 */
[----:B------:R-:W-:Y:S01]  /*bf90*/  IMAD R12, R12, 0x2, R21 ;  /* 0x000000020c0c7824 */ /* 0x000fe200078e0215 */
[----:B------:R-:W-:Y:S01]  /*bfa0*/  R2UR UR36, R13 ;  /* 0x000000000d2472ca */ /* 0x000fe200000e0000 */
[----:B------:R-:W-:Y:S01]  /*bfb0*/  UIADD3 UR42, UP1, UR40, 0x1f0, URZ ;  /* 0x000001f0282a7890 */ /* 0x000fe2000ff3e03f */
[----:B------:R-:W-:Y:S01]  /*bfc0*/  LEA R7, R7, R21, 0x1 ;  /* 0x0000001507077211 */ /* 0x000fe200078e08ff */
[----:B------:R-:W-:Y:S01]  /*bfd0*/  UIADD3.X UR15, URZ, UR41, URZ, UP0, !UPT ;  /* 0x000000293f0f7290 */ /* 0x000fe200087fe43f */
[----:B------:R-:W-:Y:S01]  /*bfe0*/  R2UR UR8, R12 ;  /* 0x000000000c0872ca */ /* 0x000fe200000e0000 */
[----:B------:R-:W-:Y:S01]  /*bff0*/  UPRMT UR31, URZ, 0x5410, UR30 ;  /* 0x000054103f1f7896 */ /* 0x000fe2000800001e */
[----:B------:R-:W-:Y:S01]  /*c000*/  R2UR UR24, R7 ;  /* 0x00000000071872ca */ /* 0x000fe200000e0000 */
[----:B------:R-:W-:Y:S01]  /*c010*/  UIADD3.X UR43, URZ, UR41, URZ, UP1, !UPT ;  /* 0x000000293f2b7290 */ /* 0x000fe20008ffe43f */
[----:B------:R-:W-:Y:S01]  /*c020*/  R2UR UR35, R14 ;  /* 0x000000000e2372ca */ /* 0x000fe200000e0000 */
[----:B------:R-:W-:Y:S01]  /*c030*/  UIADD3 UR26, UR34, 0x40, URZ ;  /* 0x00000040221a7890 */ /* 0x000fe2000fffe03f */
[----:B------:R-:W-:Y:S01]  /*c040*/  R2UR UR19, R15 ;  /* 0x000000000f1372ca */ /* 0x000fe200000e0000 */
[----:B------:R-:W-:Y:S01]  /*c050*/  UPRMT UR44, URZ, 0x5410, UR21 ;  /* 0x000054103f2c7896 */ /* 0x000fe20008000015 */
[----:B------:R-:W-:Y:S01]  /*c060*/  ISETP.GT.AND P1, PT, R4, 0x1, PT ;  /* 0x000000010400780c */ /* 0x000fe20003f24270 */
[----:B------:R-:W-:Y:S01]  /*c070*/  VIADD R6, R6, 0x1 ;  /* 0x0000000106067836 */ /* 0x000fe20000000000 */
[----:B------:R-:W-:Y:S01]  /*c080*/  UMOV UR22, 0x0 ;  /* 0x0000000000167882 */ /* 0x000fe20000000000 */
[----:B------:R-:W-:Y:S01]  /*c090*/  UMOV UR23, 0x10000000 ;  /* 0x1000000000177882 */ /* 0x000fe20000000000 */
[----:B------:R-:W-:Y:S01]  /*c0a0*/  UMOV UR25, UR33 ;  /* 0x0000002100197c82 */ /* 0x000fe20008000000 */
[----:B------:R-:W-:Y:S01]  /*c0b0*/  UIADD3 UR16, UR8, 0x20100, URZ ;  /* 0x0002010008107890 */ /* 0x000fe2000fffe03f */
[----:B------:R-:W-:Y:S01]  /*c0c0*/  ISETP.NE.AND P0, PT, R6, 0x2, PT ;  /* 0x000000020600780c */ /* 0x000fe20003f05270 */
[----:B------:R-:W-:Y:S01]  /*c0d0*/  UIADD3 UR32, UR24, 0x100, URZ ;  /* 0x0000010018207890 */ /* 0x000fe2000fffe03f */
[----:B------:R-:W-:Y:S01]  /*c0e0*/  VIADD R22, R22, 0x80 ;  /* 0x0000008016167836 */ /* 0x000fe20000000000 */
[----:B------:R-:W-:Y:S01]  /*c0f0*/  UIADD3 UR24, UR24, 0x8100, URZ ;  /* 0x0000810018187890 */ /* 0x000fe2000fffe03f */
[----:B------:R-:W-:Y:S01]  /*c100*/  SEL R12, RZ, 0x1, P0 ;  /* 0x00000001ff0c7807 */ /* 0x000fe20000000000 */
[----:B------:R-:W-:Y:S01]  /*c110*/  UIADD3 UR8, UR8, 0x24100, URZ ;  /* 0x0002410008087890 */ /* 0x000fe2000fffe03f */
[----:B------:R-:W-:Y:S01]  /*c120*/  SEL R6, R6, RZ, P0 ;  /* 0x000000ff06067207 */ /* 0x000fe20000000000 */
[----:B------:R-:W-:Y:S01]  /*c130*/  UMOV UR28, UR36 ;  /* 0x00000024001c7c82 */ /* 0x000fe20008000000 */
[----:B------:R-:W-:Y:S01]  /*c140*/  UMOV UR27, UR35 ;  /* 0x00000023001b7c82 */ /* 0x000fe20008000000 */
[----:B------:R-:W-:Y:S01]  /*c150*/  UMOV UR17, UR33 ;  /* 0x0000002100117c82 */ /* 0x000fe20008000000 */
[----:B------:R-:W-:Y:S01]  /*c160*/  UMOV UR18, UR34 ;  /* 0x0000002200127c82 */ /* 0x000fe20008000000 */
[----:B------:R-:W-:Y:S01]  /*c170*/  UMOV UR20, UR36 ;  /* 0x0000002400147c82 */ /* 0x000fe20008000000 */
[----:B------:R0:W-:Y:S01]  /*c180*/  UTMALDG.3D.MULTICAST [UR32], [UR14], UR31, desc[UR22] ;  /* 0x000016200e0073b4 */ /* 0x0001e2000801181f */
[----:B------:R-:W-:Y:S01]  /*c190*/  UMOV UR9, UR33 ;  /* 0x0000002100097c82 */ /* 0x000fe20008000000 */
[----:B------:R-:W-:Y:S01]  /*c1a0*/  UMOV UR11, UR19 ;  /* 0x00000013000b7c82 */ /* 0x000fe20008000000 */
[----:B------:R-:W-:Y:S01]  /*c1b0*/  UMOV UR12, UR36 ;  /* 0x00000024000c7c82 */ /* 0x000fe20008000000 */
[----:B------:R-:W-:Y:S01]  /*c1c0*/  UMOV UR10, UR26 ;  /* 0x0000001a000a7c82 */ /* 0x000fe20008000000 */
[----:B------:R-:W-:Y:S01]  /*c1d0*/  LOP3.LUT R5, R5, R12, RZ, 0x3c, !PT ;  /* 0x0000000c05057212 */ /* 0x000fe200078e3cff */
[----:B------:R0:W-:Y:S01]  /*c1e0*/  UTMALDG.3D.MULTICAST [UR24], [UR14], UR31, desc[UR22] ;  /* 0x000016180e0073b4 */ /* 0x0001e2000801181f */
[----:B------:R0:W-:Y:S01]  /*c1f0*/  UTMALDG.3D.MULTICAST [UR16], [UR42], UR44, desc[UR22] ;  /* 0x000016102a0073b4 */ /* 0x0001e2000801182c */
[----:B------:R0:W-:Y:S02]  /*c200*/  UTMALDG.3D.MULTICAST [UR8], [UR42], UR44, desc[UR22] ;  /* 0x000016082a0073b4 */ /* 0x0001e4000801182c */
[----:B0-----:R-:W-:Y:S05]  /*c210*/  @P1 BRA `(.L_x_298) ;  /* 0xfffffffc00081947 */ /* 0x001fea000383ffff */
.L_x_295:
[----:B------:R-:W-:Y:S05]  /*c220*/  BSYNC B1 ;  /* 0x0000000000017941 */ /* 0x000fea0003800000 */
.L_x_294:
[----:B------:R-:W-:Y:S01]  /*c230*/  LOP3.LUT P1, RZ, R3, 0xff, RZ, 0xc0, !PT ;  /* 0x000000ff03ff7812 */ /* 0x000fe2000782c0ff */
[----:B------:R-:W-:Y:S01]  /*c240*/  IMAD.IADD R9, R8, 0x1, R9 ;  /* 0x0000000108097824 */ /* 0x000fe200078e0209 */
[----:B------:R-:W-:Y:S01]  /*c250*/  IADD3 R16, P2, R16, UR38, RZ ;  /* 0x0000002610107c10 */ /* 0x000fe2000ff5e0ff */
[----:B------:R-:W-:Y:S01]  /*c260*/  ULDC.64 UR8, c[0x0][0x650] ;  /* 0x0001940000087ab9 */ /* 0x000fe20000000a00 */
[----:B------:R-:W-:Y:S01]  /*c270*/  BSSY B1, `(.L_x_299) ;  /* 0x000006b000017945 */ /* 0x000fe20003800000 */
[----:B------:R-:W-:Y:S01]  /*c280*/  IMAD.MOV.U32 R12, RZ, RZ, -0x1 ;  /* 0xffffffffff0c7424 */ /* 0x000fe200078e00ff */
[----:B------:R-:W-:Y:S01]  /*c290*/  SHF.R.U32.HI R3, RZ, 0x1, R9 ;  /* 0x00000001ff037819 */ /* 0x000fe20000011609 */
[----:B------:R-:W-:Y:S01]  /*c2a0*/  IMAD.MOV.U32 R6, RZ, RZ, -0x1 ;  /* 0xffffffffff067424 */ /* 0x000fe200078e00ff */
[----:B------:R-:W-:Y:S02]  /*c2b0*/  ISETP.GT.U32.AND P0, PT, R9, 0x1, PT ;  /* 0x000000010900780c */ /* 0x000fe40003f04070 */
[----:B------:R-:W-:-:S02]  /*c2c0*/  LOP3.LUT R3, R3, 0x1, RZ, 0xc0, !PT ;  /* 0x0000000103037812 */ /* 0x000fc400078ec0ff */
[----:B------:R-:W-:Y:S01]  /*c2d0*/  ISETP.LT.U32.AND P0, PT, R8, 0x2, P0 ;  /* 0x000000020800780c */ /* 0x000fe20000701070 */
[----:B------:R-:W0:Y:S01]  /*c2e0*/  @P1 S2R R5, SR_CgaCtaId ;  /* 0x0000000000051919 */ /* 0x000e220000008800 */
[----:B------:R-:W-:Y:S02]  /*c2f0*/  @P1 MOV R4, 0x400 ;  /* 0x0000040000041802 */ /* 0x000fe40000000f00 */
[----:B------:R-:W-:Y:S02]  /*c300*/  IADD3.X R17, R17, UR29, RZ, P2, !PT ;  /* 0x0000001d11117c10 */ /* 0x000fe400097fe4ff */
[----:B------:R-:W-:Y:S02]  /*c310*/  ISETP.GE.U32.AND P2, PT, R16, UR8, PT ;  /* 0x0000000810007c0c */ /* 0x000fe4000bf46070 */
[----:B------:R-:W-:Y:S02]  /*c320*/  MOV R13, 0xffffffff ;  /* 0xffffffff000d7802 */ /* 0x000fe40000000f00 */
[----:B------:R-:W-:-:S02]  /*c330*/  LOP3.LUT R9, R9, 0x1, RZ, 0xc0, !PT ;  /* 0x0000000109097812 */ /* 0x000fc400078ec0ff */
[----:B0-----:R-:W-:-:S04]  /*c340*/  @P1 LEA R4, R5, R4, 0x18 ;  /* 0x0000000405041211 */ /* 0x001fc800078ec0ff */
[----:B------:R0:W-:Y:S01]  /*c350*/  @P1 SYNCS.ARRIVE.TRANS64.A1T0 RZ, [R4+URZ+0x38], RZ ;  /* 0x000038ff04ff19a7 */ /* 0x0001e2000810003f */
[----:B------:R-:W-:Y:S02]  /*c360*/  ISETP.NE.U32.AND P1, PT, R3, 0x1, PT ;  /* 0x000000010300780c */ /* 0x000fe40003f25070 */
[----:B------:R-:W-:Y:S02]  /*c370*/  SEL R3, RZ, 0x1, !P0 ;  /* 0x00000001ff037807 */ /* 0x000fe40004000000 */
[----:B------:R-:W-:Y:S02]  /*c380*/  ISETP.GE.U32.AND.EX P0, PT, R17, UR9, PT, P2 ;  /* 0x0000000911007c0c */ /* 0x000fe4000bf06120 */
[----:B------:R-:W-:-:S04]  /*c390*/  ISETP.GT.U32.AND P1, PT, R8, 0x1, !P1 ;  /* 0x000000010800780c */ /* 0x000fc80004f24070 */
[----:B0-----:R-:W-:-:S04]  /*c3a0*/  SEL R4, RZ, 0x1, !P1 ;  /* 0x00000001ff047807 */ /* 0x001fc80004800000 */
[--C-:B------:R-:W-:Y:S02]  /*c3b0*/  LOP3.LUT R10, R4, R10, R3.reuse, 0x96, !PT ;  /* 0x0000000a040a7212 */ /* 0x100fe400078e9603 */
[----:B------:R-:W-:Y:S02]  /*c3c0*/  PRMT R4, RZ, 0x7610, R4 ;  /* 0x00007610ff047816 */ /* 0x000fe40000000004 */
[----:B------:R-:W-:Y:S01]  /*c3d0*/  PRMT R3, RZ, 0x7610, R3 ;  /* 0x00007610ff037816 */ /* 0x000fe20000000003 */
[----:B------:R-:W-:Y:S06]  /*c3e0*/  @P0 BRA `(.L_x_300) ;  /* 0x00000004004c0947 */ /* 0x000fec0003800000 */
[----:B------:R-:W0:Y:S01]  /*c3f0*/  S2R R14, SR_CTAID.X ;  /* 0x00000000000e7919 */ /* 0x000e220000002500 */
[----:B------:R-:W-:Y:S01]  /*c400*/  ULDC.64 UR8, c[0x0][0x628] ;  /* 0x00018a0000087ab9 */ /* 0x000fe20000000a00 */
[----:B------:R-:W1:Y:S01]  /*c410*/  LDC R15, c[0x0][0x144] ;  /* 0x00005100ff0f7b82 */ /* 0x000e620000000800 */
[----:B------:R-:W-:Y:S01]  /*c420*/  ISETP.NE.U32.AND P0, PT, RZ, UR8, PT ;  /* 0x00000008ff007c0c */ /* 0x000fe2000bf05070 */
[----:B------:R-:W2:Y:S01]  /*c430*/  S2R R12, SR_CTAID.Y ;  /* 0x00000000000c7919 */ /* 0x000ea20000002600 */
[----:B------:R-:W-:Y:S01]  /*c440*/  ULDC UR10, c[0x0][0x150] ;  /* 0x00005400000a7ab9 */ /* 0x000fe20000000800 */
[----:B------:R-:W-:Y:S01]  /*c450*/  ULDC UR11, c[0x0][0x630] ;  /* 0x00018c00000b7ab9 */ /* 0x000fe20000000800 */
[----:B------:R-:W-:Y:S01]  /*c460*/  ISETP.NE.AND.EX P0, PT, RZ, UR9, PT, P0 ;  /* 0x00000009ff007c0c */ /* 0x000fe2000bf05300 */
[----:B------:R-:W-:Y:S01]  /*c470*/  IMAD.MOV.U32 R4, RZ, RZ, R16 ;  /* 0x000000ffff047224 */ /* 0x000fe200078e0010 */
[----:B0-----:R-:W-:-:S05]  /*c480*/  I2FP.F32.U32 R5, R14 ;  /* 0x0000000e00057245 */ /* 0x001fca0000201000 */
[----:B------:R-:W-:Y:S01]  /*c490*/  FMUL R20, R5, UR10 ;  /* 0x0000000a05147c20 */ /* 0x000fe20008400000 */
[----:B------:R-:W-:-:S05]  /*c4a0*/  IMAD.MOV.U32 R5, RZ, RZ, R17 ;  /* 0x000000ffff057224 */ /* 0x000fca00078e0011 */
[----:B--2---:R-:W-:Y:S05]  /*c4b0*/  @!P0 BRA `(.L_x_301) ;  /* 0x0000000000288947 */ /* 0x004fea0003800000 */
[----:B------:R-:W-:Y:S02]  /*c4c0*/  ULDC UR10, c[0x0][0x634] ;  /* 0x00018d00000a7ab9 */ /* 0x000fe40000000800 */
[----:B------:R-:W-:-:S05]  /*c4d0*/  IADD3 R5, P0, R16, UR10, RZ ;  /* 0x0000000a10057c10 */ /* 0x000fca000ff1e0ff */
[----:B------:R-:W-:-:S04]  /*c4e0*/  IMAD.X R13, RZ, RZ, R17, P0 ;  /* 0x000000ffff0d7224 */ /* 0x000fc800000e0611 */
[----:B------:R-:W-:-:S04]  /*c4f0*/  IMAD.WIDE.U32 R6, R13, UR8, RZ ;  /* 0x000000080d067c25 */ /* 0x000fc8000f8e00ff */
[----:B------:R-:W-:-:S04]  /*c500*/  IMAD.WIDE.U32 R6, P0, R5, UR9, R6 ;  /* 0x0000000905067c25 */ /* 0x000fc8000f800006 */
[----:B------:R-:W-:-:S04]  /*c510*/  IMAD.WIDE.U32 R4, R5, UR8, RZ ;  /* 0x0000000805047c25 */ /* 0x000fc8000f8e00ff */
[----:B------:R-:W-:Y:S01]  /*c520*/  IMAD.MOV.U32 R4, RZ, RZ, R7 ;  /* 0x000000ffff047224 */ /* 0x000fe200078e0007 */
[----:B------:R-:W-:Y:S01]  /*c530*/  IADD3 RZ, P1, R5, R6, RZ ;  /* 0x0000000605ff7210 */ /* 0x000fe20007f3e0ff */
[----:B------:R-:W-:-:S04]  /*c540*/  IMAD.X R5, RZ, RZ, RZ, P0 ;  /* 0x000000ffff057224 */ /* 0x000fc800000e06ff */
[----:B------:R-:W-:-:S08]  /*c550*/  IMAD.WIDE.U32.X R4, R13, UR9, R4, P1 ;  /* 0x000000090d047c25 */ /* 0x000fd000088e0404 */
.L_x_301:
[--C-:B------:R-:W-:Y:S01]  /*c560*/  SHF.R.U64 R13, R4, UR11, R5.reuse ;  /* 0x0000000b040d7c19 */ /* 0x100fe20008001205 */
[----:B------:R-:W0:Y:S01]  /*c570*/  F2I.U32.TRUNC.NTZ R20, R20 ;  /* 0x0000001400147305 */ /* 0x000e22000020f000 */
[----:B------:R-:W-:Y:S01]  /*c580*/  SHF.R.U32.HI R4, RZ, UR11, R5 ;  /* 0x0000000bff047c19 */ /* 0x000fe20008011605 */
[----:B------:R-:W-:Y:S01]  /*c590*/  ULDC.64 UR8, c[0x0][0x620] ;  /* 0x0001880000087ab9 */ /* 0x000fe20000000a00 */
[----:B------:R-:W-:Y:S01]  /*c5a0*/  IADD3 R7, P0, RZ, -R13, RZ ;  /* 0x8000000dff077210 */ /* 0x000fe20007f1e0ff */
[----:B------:R-:W-:Y:S01]  /*c5b0*/  ULDC.64 UR10, c[0x0][0x640] ;  /* 0x00019000000a7ab9 */ /* 0x000fe20000000a00 */
[----:B------:R-:W2:Y:S03]  /*c5c0*/  LDC R21, c[0x0][0x148] ;  /* 0x00005200ff157b82 */ /* 0x000ea60000000800 */
[----:B------:R-:W-:Y:S01]  /*c5d0*/  IMAD.X R4, RZ, RZ, ~R4, P0 ;  /* 0x000000ffff047224 */ /* 0x000fe200000e0e04 */
[----:B------:R-:W-:-:S03]  /*c5e0*/  ISETP.NE.U32.AND P0, PT, RZ, UR10, PT ;  /* 0x0000000aff007c0c */ /* 0x000fc6000bf05070 */
[----:B------:R-:W-:Y:S01]  /*c5f0*/  IMAD R6, R4, UR8, RZ ;  /* 0x0000000804067c24 */ /* 0x000fe2000f8e02ff */
[----:B------:R-:W-:Y:S01]  /*c600*/  ISETP.NE.AND.EX P0, PT, RZ, UR11, PT, P0 ;  /* 0x0000000bff007c0c */ /* 0x000fe2000bf05300 */
[----:B------:R-:W-:Y:S01]  /*c610*/  IMAD.WIDE.U32 R4, R7, UR8, R16 ;  /* 0x0000000807047c25 */ /* 0x000fe2000f8e0010 */
[----:B------:R-:W-:-:S03]  /*c620*/  ULDC UR8, c[0x0][0x618] ;  /* 0x0001860000087ab9 */ /* 0x000fc60000000800 */
[----:B------:R-:W-:Y:S01]  /*c630*/  IMAD R7, R7, UR9, R6 ;  /* 0x0000000907077c24 */ /* 0x000fe2000f8e0206 */
[----:B------:R-:W-:Y:S01]  /*c640*/  ULDC UR9, c[0x0][0x154] ;  /* 0x0000550000097ab9 */ /* 0x000fe20000000800 */
[----:B0-----:R-:W-:-:S03]  /*c650*/  IMAD.MOV R6, RZ, RZ, -R20 ;  /* 0x000000ffff067224 */ /* 0x001fc600078e0a14 */
[----:B------:R-:W-:Y:S01]  /*c660*/  IADD3 R5, R5, R7, RZ ;  /* 0x0000000705057210 */ /* 0x000fe20007ffe0ff */
[----:B-1----:R-:W-:Y:S01]  /*c670*/  IMAD R14, R15, R6, R14 ;  /* 0x000000060f0e7224 */ /* 0x002fe200078e020e */
[----:B------:R-:W-:Y:S02]  /*c680*/  I2FP.F32.U32 R6, R12 ;  /* 0x0000000c00067245 */ /* 0x000fe40000201000 */
[--C-:B------:R-:W-:Y:S02]  /*c690*/  SHF.R.U64 R15, R4, UR8, R5.reuse ;  /* 0x00000008040f7c19 */ /* 0x100fe40008001205 */
[----:B------:R-:W-:Y:S01]  /*c6a0*/  SHF.R.U32.HI R4, RZ, UR8, R5 ;  /* 0x00000008ff047c19 */ /* 0x000fe20008011605 */
[----:B------:R-:W-:Y:S01]  /*c6b0*/  FMUL R6, R6, UR9 ;  /* 0x0000000906067c20 */ /* 0x000fe20008400000 */
[----:B------:R-:W-:Y:S02]  /*c6c0*/  ULDC UR8, c[0x0][0x608] ;  /* 0x0001820000087ab9 */ /* 0x000fe40000000800 */
[--C-:B------:R-:W-:Y:S01]  /*c6d0*/  SHF.R.U64 R22, R15, UR8, R4.reuse ;  /* 0x000000080f167c19 */ /* 0x100fe20008001204 */
[----:B------:R0:W1:Y:S01]  /*c6e0*/  F2I.U32.TRUNC.NTZ R24, R6 ;  /* 0x0000000600187305 */ /* 0x000062000020f000 */
[----:B------:R-:W-:Y:S01]  /*c6f0*/  SHF.R.U32.HI R5, RZ, UR8, R4 ;  /* 0x00000008ff057c19 */ /* 0x000fe20008011604 */
[----:B------:R-:W-:-:S03]  /*c700*/  ULDC UR8, c[0x0][0x658] ;  /* 0x0001960000087ab9 */ /* 0x000fc60000000800 */
[--C-:B------:R-:W-:Y:S02]  /*c710*/  SHF.R.U64 R20, R22, UR8, R5.reuse ;  /* 0x0000000816147c19 */ /* 0x100fe40008001205 */
[----:B------:R-:W-:-:S03]  /*c720*/  SHF.R.U32.HI R23, RZ, UR8, R5 ;  /* 0x00000008ff177c19 */ /* 0x000fc60008011605 */
[----:B------:R-:W-:Y:S02]  /*c730*/  IMAD.MOV.U32 R4, RZ, RZ, R20 ;  /* 0x000000ffff047224 */ /* 0x000fe400078e0014 */
[----:B------:R-:W-:Y:S01]  /*c740*/  IMAD.MOV.U32 R5, RZ, RZ, R23 ;  /* 0x000000ffff057224 */ /* 0x000fe200078e0017 */
[----:B0-----:R-:W-:Y:S06]  /*c750*/  @!P0 BRA `(.L_x_302) ;  /* 0x0000000000288947 */ /* 0x001fec0003800000 */
        /* <DEDUP_REMOVED lines=10> */
.L_x_302:
[----:B------:R-:W-:Y:S01]  /*c800*/  ISETP.NE.AND P0, PT, R2, 0x1, PT ;  /* 0x000000010200780c */ /* 0x000fe20003f05270 */
[----:B------:R-:W-:Y:S01]  /*c810*/  ULDC UR8, c[0x0][0x648] ;  /* 0x0001920000087ab9 */ /* 0x000fe20000000800 */
[----:B------:R-:W-:Y:S01]  /*c820*/  LOP3.LUT R22, R22, UR13, RZ, 0xc0, !PT ;  /* 0x0000000d16167c12 */ /* 0x000fe2000f8ec0ff */
[----:B-1----:R-:W-:Y:S01]  /*c830*/  IMAD.MOV R24, RZ, RZ, -R24 ;  /* 0x000000ffff187224 */ /* 0x002fe200078e0a18 */
[----:B------:R-:W-:Y:S01]  /*c840*/  SHF.R.U64 R5, R4, UR8, R5 ;  /* 0x0000000804057c19 */ /* 0x000fe20008001205 */
[----:B------:R-:W-:Y:S01]  /*c850*/  ULDC UR8, c[0x0][0x638] ;  /* 0x00018e0000087ab9 */ /* 0x000fe20000000800 */
[----:B------:R-:W-:Y:S01]  /*c860*/  LOP3.LUT R15, R15, UR4, RZ, 0xc0, !PT ;  /* 0x000000040f0f7c12 */ /* 0x000fe2000f8ec0ff */
[----:B------:R-:W-:Y:S01]  /*c870*/  ULDC UR9, c[0x0][0x610] ;  /* 0x0001840000097ab9 */ /* 0x000fe20000000800 */
[----:B------:R-:W-:Y:S01]  /*c880*/  MOV R4, 0x1 ;  /* 0x0000000100047802 */ /* 0x000fe20000000f00 */
[----:B------:R-:W-:Y:S02]  /*c890*/  IMAD.MOV R7, RZ, RZ, -R5 ;  /* 0x000000ffff077224 */ /* 0x000fe400078e0a05 */
[----:B------:R-:W-:-:S02]  /*c8a0*/  IMAD R5, R5, UR5, R22 ;  /* 0x0000000505057c24 */ /* 0x000fc4000f8e0216 */
[----:B--2---:R-:W-:Y:S02]  /*c8b0*/  @P0 IMAD R14, R21, R24, R12 ;  /* 0x00000018150e0224 */ /* 0x004fe400078e020c */
[----:B------:R-:W-:Y:S01]  /*c8c0*/  IMAD R20, R7, UR8, R20 ;  /* 0x0000000807147c24 */ /* 0x000fe2000f8e0214 */
[----:B------:R-:W-:Y:S01]  /*c8d0*/  ULDC UR8, c[0x0][0x600] ;  /* 0x0001800000087ab9 */ /* 0x000fe20000000800 */
[----:B------:R-:W-:Y:S02]  /*c8e0*/  IMAD R14, R5, UR9, R14 ;  /* 0x00000009050e7c24 */ /* 0x000fe4000f8e020e */
[----:B------:R-:W-:-:S05]  /*c8f0*/  IMAD R5, R20, UR8, R15 ;  /* 0x0000000814057c24 */ /* 0x000fca000f8e020f */
[----:B------:R-:W-:Y:S02]  /*c900*/  SEL R6, R5, R14, !P0 ;  /* 0x0000000e05067207 */ /* 0x000fe40004000000 */
[----:B------:R-:W-:-:S07]  /*c910*/  SEL R12, R14, R5, !P0 ;  /* 0x000000050e0c7207 */ /* 0x000fce0004000000 */
.L_x_300:
[----:B------:R-:W-:Y:S05]  /*c920*/  BSYNC B1 ;  /* 0x0000000000017941 */ /* 0x000fea0003800000 */
.L_x_299:
[----:B------:R-:W-:-:S13]  /*c930*/  LOP3.LUT P0, RZ, R4, 0xff, RZ, 0xc0, !PT ;  /* 0x000000ff04ff7812 */ /* 0x000fda000780c0ff */
[----:B------:R-:W-:Y:S05]  /*c940*/  @P0 BRA `(.L_x_303) ;  /* 0xfffffff400040947 */ /* 0x000fea000383ffff */
[----:B------:R-:W-:Y:S05]  /*c950*/  BSYNC B0 ;  /* 0x0000000000007941 */ /* 0x000fea0003800000 */
.L_x_292:
[----:B------:R-:W-:-:S03]  /*c960*/  UMOV UR8, 0xffffffff ;  /* 0xffffffff00087882 */ /* 0x000fc60000000000 */
[----:B------:R-:W-:Y:S05]  /*c970*/  BRA.DIV UR8, `(.L_x_304) ;  /* 0x0000000208cc7947 */ /* 0x000fea000b800000 */
[----:B------:R-:W-:-:S13]  /*c980*/  ELECT P6, URZ, PT ;  /* 0x00000000003f782f */ /* 0x000fda00038c0000 */
.L_x_316:
[----:B------:R-:W-:Y:S04]  /*c990*/  BSSY B0, `(.L_x_305) ;  /* 0x0000019000007945 */ /* 0x000fe80003800000 */
[----:B------:R-:W-:Y:S05]  /*c9a0*/  @!P6 BRA `(.L_x_306) ;  /* 0x00000000005ce947 */ /* 0x000fea0003800000 */
[----:B------:R-:W-:-:S04]  /*c9b0*/  LOP3.LUT R19, R19, 0x2, RZ, 0xfc, !PT ;  /* 0x0000000213137812 */ /* 0x000fc800078efcff */
[----:B------:R-:W-:-:S13]  /*c9c0*/  ISETP.NE.AND P0, PT, R19, 0x3, PT ;  /* 0x000000031300780c */ /* 0x000fda0003f05270 */
[----:B------:R-:W-:Y:S05]  /*c9d0*/  @!P0 BRA `(.L_x_307) ;  /* 0x0000000000048947 */ /* 0x000fea0003800000 */
[----:B------:R-:W-:Y:S01]  /*c9e0*/  BPT.TRAP 0x1 ;  /* 0x000000040000795c */ /* 0x000fe20000300000 */
.L_x_307:
[----:B------:R-:W0:Y:S01]  /*c9f0*/  S2R R3, SR_CgaCtaId ;  /* 0x0000000000037919 */ /* 0x000e220000008800 */
[----:B------:R-:W-:Y:S02]  /*ca00*/  MOV R0, 0x400 ;  /* 0x0000040000007802 */ /* 0x000fe40000000f00 */
[----:B------:R-:W-:Y:S02]  /*ca10*/  SHF.L.U32 R2, R10, 0x1f, RZ ;  /* 0x0000001f0a027819 */ /* 0x000fe400000006ff */
[----:B0-----:R-:W-:-:S05]  /*ca20*/  LEA R0, R3, R0, 0x18 ;  /* 0x0000000003007211 */ /* 0x001fca00078ec0ff */
[----:B------:R-:W-:-:S04]  /*ca30*/  VIADD R0, R0, 0x10 ;  /* 0x0000001000007836 */ /* 0x000fc80000000000 */
[C---:B------:R-:W-:Y:S02]  /*ca40*/  IMAD R5, R9.reuse, 0x8, R0 ;  /* 0x0000000809057824 */ /* 0x040fe400078e0200 */
[----:B------:R-:W-:Y:S02]  /*ca50*/  VIADD R9, R9, 0x1 ;  /* 0x0000000109097836 */ /* 0x000fe40000000000 */
[----:B------:R-:W0:Y:S03]  /*ca60*/  SYNCS.PHASECHK.TRANS64.TRYWAIT P0, [R5+URZ], R2 ;  /* 0x00000002050075a7 */ /* 0x000e26000800017f */
[----:B------:R-:W-:-:S04]  /*ca70*/  ISETP.NE.AND P1, PT, R9, 0x2, PT ;  /* 0x000000020900780c */ /* 0x000fc80003f25270 */
[----:B------:R-:W-:Y:S02]  /*ca80*/  SEL R3, RZ, 0x1, P1 ;  /* 0x00000001ff037807 */ /* 0x000fe40000800000 */
[----:B------:R-:W-:Y:S02]  /*ca90*/  SEL R9, R9, RZ, P1 ;  /* 0x000000ff09097207 */ /* 0x000fe40000800000 */
[----:B------:R-:W-:Y:S01]  /*caa0*/  LOP3.LUT R3, R10, R3, RZ, 0x3c, !PT ;  /* 0x000000030a037212 */ /* 0x000fe200078e3cff */
[----:B0-----:R-:W-:Y:S06]  /*cab0*/  @!P0 BRA `(.L_x_308) ;  /* 0x00000000009c8947 */ /* 0x001fec0003800000 */
.L_x_317:
[----:B------:R-:W-:Y:S01]  /*cac0*/  IMAD R9, R9, 0x8, R0 ;  /* 0x0000000809097824 */ /* 0x000fe200078e0200 */
[----:B------:R-:W-:-:S07]  /*cad0*/  SHF.L.U32 R0, R3, 0x1f, RZ ;  /* 0x0000001f03007819 */ /* 0x000fce00000006ff */
.L_x_309:
[----:B-1----:R1:W2:Y:S02]  /*cae0*/  SYNCS.PHASECHK.TRANS64.TRYWAIT P0, [R9+URZ], R0 ;  /* 0x00000000090075a7 */ /* 0x0022a4000800017f */
[----:B--2---:R-:W-:Y:S05]  /*caf0*/  @!P0 NANOSLEEP.SYNCS 0x989680 ;  /* 0x009896800000895d */ /* 0x004fea0003900000 */
[----:B------:R-:W2:Y:S02]  /*cb00*/  @!P0 SYNCS.PHASECHK.TRANS64 P0, [R9+URZ], R0 ;  /* 0x00000000090085a7 */ /* 0x000ea4000800007f */
[----:B--2---:R-:W-:Y:S05]  /*cb10*/  @!P0 BRA `(.L_x_309) ;  /* 0xfffffffc00f08947 */ /* 0x004fea000383ffff */
.L_x_306:
[----:B------:R-:W-:Y:S05]  /*cb20*/  BSYNC B0 ;  /* 0x0000000000007941 */ /* 0x000fea0003800000 */
.L_x_305:
[----:B------:R-:W-:Y:S05]  /*cb30*/  EXIT ;  /* 0x000000000000794d */ /* 0x000fea0003800000 */
.L_x_21:
[----:B----4-:R4:W0:Y:S02]  /*cb40*/  SYNCS.PHASECHK.TRANS64.TRYWAIT P1, [R3+URZ], R0 ;  /* 0x00000000030075a7 */ /* 0x010824000802017f */
[----:B0-----:R-:W-:Y:S05]  /*cb50*/  @!P1 NANOSLEEP.SYNCS 0x989680 ;  /* 0x009896800000995d */ /* 0x001fea0003900000 */
[----:B------:R-:W0:Y:S02]  /*cb60*/  @!P1 SYNCS.PHASECHK.TRANS64 P1, [R3+URZ], R0 ;  /* 0x00000000030095a7 */ /* 0x000e24000802007f */
[----:B0-----:R-:W-:Y:S05]  /*cb70*/  @!P1 BRA `(.L_x_21) ;  /* 0xfffffffc00f09947 */ /* 0x001fea000383ffff */
[----:B------:R-:W-:Y:S05]  /*cb80*/  BRA `(.L_x_20) ;  /* 0xffffff4800547947 */ /* 0x000fea000383ffff */
.L_x_26:
[----:B-1----:R1:W3:Y:S02]  /*cb90*/  SYNCS.PHASECHK.TRANS64.TRYWAIT P1, [R5+URZ], R4 ;  /* 0x00000004050075a7 */ /* 0x0022e4000802017f */
[----:B---3--:R-:W-:Y:S05]  /*cba0*/  @!P1 NANOSLEEP.SYNCS 0x989680 ;  /* 0x009896800000995d */ /* 0x008fea0003900000 */
[----:B------:R-:W3:Y:S02]  /*cbb0*/  @!P1 SYNCS.PHASECHK.TRANS64 P1, [R5+URZ], R4 ;  /* 0x00000004050095a7 */ /* 0x000ee4000802007f */
[----:B---3--:R-:W-:Y:S05]  /*cbc0*/  @!P1 BRA `(.L_x_26) ;  /* 0xfffffffc00f09947 */ /* 0x008fea000383ffff */
[----:B------:R-:W-:Y:S05]  /*cbd0*/  BRA `(.L_x_25) ;  /* 0xffffff5000587947 */ /* 0x000fea000383ffff */
.L_x_293:
[----:B------:R-:W-:Y:S01]  /*cbe0*/  BSSY B1, `(.L_x_310) ;  /* 0x0000006000017945 */ /* 0x000fe20003800000 */
[----:B------:R-:W-:-:S07]  /*cbf0*/  IMAD.MOV.U32 R15, RZ, RZ, -0x1 ;  /* 0xffffffffff0f7424 */ /* 0x000fce00078e00ff */
[----:B------:R-:W-:Y:S05]  /*cc00*/  WARPSYNC.COLLECTIVE R15, `(.L_x_311) ;  /* 0x000000000f0c7348 */ /* 0x000fea0003c00000 */
[----:B------:R-:W-:Y:S02]  /*cc10*/  ELECT P6, UR62, PT ;  /* 0x00000000003e782f */ /* 0x000fe400038c0000 */
[----:B------:R-:W-:Y:S01]  /*cc20*/  MOV R14, UR62 ;  /* 0x0000003e000e7c02 */ /* 0x000fe20008000f00 */
[----:B------:R-:W-:Y:S10]  /*cc30*/  ENDCOLLECTIVE ;  /* 0x000000000000791b */ /* 0x000ff40003800000 */
.L_x_311:
[----:B------:R-:W-:Y:S05]  /*cc40*/  BSYNC B1 ;  /* 0x0000000000017941 */ /* 0x000fea0003800000 */
.L_x_310:
[----:B------:R-:W-:Y:S05]  /*cc50*/  BRA `(.L_x_312) ;  /* 0xfffffff0004c7947 */ /* 0x000fea000383ffff */
.L_x_296:
[----:B-1----:R1:W2:Y:S02]  /*cc60*/  SYNCS.PHASECHK.TRANS64.TRYWAIT P0, [R20+URZ+0x10], R7 ;  /* 0x00001007140075a7 */ /* 0x0022a4000800017f */
[----:B--2---:R-:W-:Y:S05]  /*cc70*/  @!P0 NANOSLEEP.SYNCS 0x989680 ;  /* 0x009896800000895d */ /* 0x004fea0003900000 */
[----:B------:R-:W2:Y:S02]  /*cc80*/  @!P0 SYNCS.PHASECHK.TRANS64 P0, [R20+URZ+0x10], R7 ;  /* 0x00001007140085a7 */ /* 0x000ea4000800007f */
[----:B--2---:R-:W-:Y:S05]  /*cc90*/  @!P0 BRA `(.L_x_296) ;  /* 0xfffffffc00f08947 */ /* 0x004fea000383ffff */
[----:B------:R-:W-:Y:S05]  /*cca0*/  BRA `(.L_x_313) ;  /* 0xfffffff000887947 */ /* 0x000fea000383ffff */
.L_x_304:
[----:B------:R-:W-:Y:S01]  /*ccb0*/  BSSY B0, `(.L_x_314) ;  /* 0x0000006000007945 */ /* 0x000fe20003800000 */
[----:B------:R-:W-:-:S07]  /*ccc0*/  IMAD.MOV.U32 R15, RZ, RZ, -0x1 ;  /* 0xffffffffff0f7424 */ /* 0x000fce00078e00ff */
[----:B------:R-:W-:Y:S05]  /*ccd0*/  WARPSYNC.COLLECTIVE R15, `(.L_x_315) ;  /* 0x000000000f0c7348 */ /* 0x000fea0003c00000 */
[----:B------:R-:W-:Y:S02]  /*cce0*/  ELECT P6, UR62, PT ;  /* 0x00000000003e782f */ /* 0x000fe400038c0000 */
[----:B------:R-:W-:Y:S01]  /*ccf0*/  MOV R14, UR62 ;  /* 0x0000003e000e7c02 */ /* 0x000fe20008000f00 */
[----:B------:R-:W-:Y:S10]  /*cd00*/  ENDCOLLECTIVE ;  /* 0x000000000000791b */ /* 0x000ff40003800000 */
.L_x_315:
[----:B------:R-:W-:Y:S05]  /*cd10*/  BSYNC B0 ;  /* 0x0000000000007941 */ /* 0x000fea0003800000 */
.L_x_314:
[----:B------:R-:W-:Y:S05]  /*cd20*/  BRA `(.L_x_316) ;  /* 0xfffffffc00187947 */ /* 0x000fea000383ffff */
.L_x_308:
[----:B0-----:R0:W1:Y:S02]  /*cd30*/  SYNCS.PHASECHK.TRANS64.TRYWAIT P0, [R5+URZ], R2 ;  /* 0x00000002050075a7 */ /* 0x001064000800017f */
[----:B-1----:R-:W-:Y:S05]  /*cd40*/  @!P0 NANOSLEEP.SYNCS 0x989680 ;  /* 0x009896800000895d */ /* 0x002fea0003900000 */
[----:B------:R-:W1:Y:S02]  /*cd50*/  @!P0 SYNCS.PHASECHK.TRANS64 P0, [R5+URZ], R2 ;  /* 0x00000002050085a7 */ /* 0x000e64000800007f */
[----:B-1----:R-:W-:Y:S05]  /*cd60*/  @!P0 BRA `(.L_x_308) ;  /* 0xfffffffc00f08947 */ /* 0x002fea000383ffff */
[----:B------:R-:W-:Y:S05]  /*cd70*/  BRA `(.L_x_317) ;  /* 0xfffffffc00507947 */ /* 0x000fea000383ffff */
.L_x_318:
[----:B------:R-:W-:-:S00]  /*cd80*/  BRA `(.L_x_318) ;  /* 0xfffffffc00fc7947 */ /* 0x000fc0000383ffff */
[----:B------:R-:W-:-:S00]  /*cd90*/  NOP ;  /* 0x0000000000007918 */ /* 0x000fc00000000000 */
        /* <DEDUP_REMOVED lines=14> */
.L_x_319:


//--------------------- .nv.global.init           --------------------------
	.section	.nv.global.init,"aw",@progbits
.nv.global.init:
	.type		$str$22,@object
	.size		$str$22,($str$23 - $str$22)
$str$22:
        /*0000*/ 	.byte	0x6b, 0x5f, 0x74, 0x69, 0x6c, 0x65, 0x5f, 0x63, 0x6f, 0x75, 0x6e, 0x74, 0x20, 0x3e, 0x3d, 0x20
        /*0010*/ 	.byte	0x31, 0x00
	.type		$str$23,@object
	.size		$str$23,(__unnamed_1 - $str$23)
$str$23:
        /*0012*/ 	.byte	0x2f, 0x74, 0x6d, 0x70, 0x2f, 0x63, 0x75, 0x74, 0x6c, 0x61, 0x73, 0x73, 0x5f, 0x73, 0x77, 0x65
        /*0022*/ 	.byte	0x65, 0x70, 0x5f, 0x73, 0x72, 0x63, 0x2f, 0x69, 0x6e, 0x63, 0x6c, 0x75, 0x64, 0x65, 0x2f, 0x63
        /*0032*/ 	.byte	0x75, 0x74, 0x6c, 0x61, 0x73, 0x73, 0x2f, 0x67, 0x65, 0x6d, 0x6d, 0x2f, 0x63, 0x6f, 0x6c, 0x6c
        /*0042*/ 	.byte	0x65, 0x63, 0x74, 0x69, 0x76, 0x65, 0x2f, 0x73, 0x6d, 0x39, 0x30, 0x5f, 0x6d, 0x6d, 0x61, 0x5f
        /*0052*/ 	.byte	0x74, 0x6d, 0x61, 0x5f, 0x67, 0x6d, 0x6d, 0x61, 0x5f, 0x73, 0x73, 0x5f, 0x77, 0x61, 0x72, 0x70
        /*0062*/ 	.byte	0x73, 0x70, 0x65, 0x63, 0x69, 0x61, 0x6c, 0x69, 0x7a, 0x65, 0x64, 0x2e, 0x68, 0x70, 0x70, 0x00
	.type		__unnamed_1,@object
	.size		__unnamed_1,(.L_0 - __unnamed_1)
__unnamed_1:
        /*0072*/ 	.byte	0x76, 0x6f, 0x69, 0x64, 0x20, 0x63, 0x75, 0x74, 0x6c, 0x61, 0x73, 0x73, 0x3a, 0x3a, 0x67, 0x65
        /* <DEDUP_REMOVED lines=181> */
        /*0bd2*/ 	.byte	0x5d, 0x00
.L_0:


//--------------------- .nv.shared._ZN7cutlass13device_kernelINS_4gemm6kernel13GemmUniversalIN4cute5tupleIJiiiiEEENS1_10collective13CollectiveMmaINS1_34MainloopSm90TmaGmmaWarpSpecializedILi2ENS5_IJNS4_1CILi2EEESB_NSA_ILi1EEEEEENS1_35KernelTmaWarpSpecializedCooperativeEEENS5_IJNSA_ILi256EEENSA_ILi128EEESH_EEENS_6half_tENS5_IJlSC_lEEESJ_SK_NS4_8TiledMMAINS4_8MMA_AtomIJNS4_4SM904GMMA26MMA_64x128x16_F32F16F16_SSILNSO_5MajorE0ELSQ_0ELNSO_7ScaleInE1ELSR_1EEEEEENS4_6LayoutINS5_IJSB_SC_SC_EEENS5_IJSC_NSA_ILi0EEESW_EEEEENS5_IJNS4_10UnderscoreESZ_SZ_EEEEENS4_23SM90_TMA_LOAD_MULTICASTENS4_14ComposedLayoutINS4_7SwizzleILi3ELi4ELi3EEENS4_18smem_ptr_flag_bitsILi16EEENSU_INS5_IJNSA_ILi8EEENSA_ILi64EEEEEENS5_IJS19_SC_EEEEEEEvNS4_8identityES12_S1D_vS1E_EENS_8epilogue10collective6detail29Sm90TmaWarpSpecializedAdapterINS1H_15DefaultEpilogueISJ_SK_SK_NS1G_6thread17LinearCombinationISJ_Li1EffLNS1L_9ScaleType4KindE0ELNS_15FloatRoundStyleE2ESJ_EENS1_15EpilogueDefaultEEEEEvvEEEEvNT_6ParamsE --------------------------
	.section	.nv.shared._ZN7cutlass13device_kernelINS_4gemm6kernel13GemmUniversalIN4cute5tupleIJiiiiEEENS1_10collective13CollectiveMmaINS1_34MainloopSm90TmaGmmaWarpSpecializedILi2ENS5_IJNS4_1CILi2EEESB_NSA_ILi1EEEEEENS1_35KernelTmaWarpSpecializedCooperativeEEENS5_IJNSA_ILi256EEENSA_ILi128EEESH_EEENS_6half_tENS5_IJlSC_lEEESJ_SK_NS4_8TiledMMAINS4_8MMA_AtomIJNS4_4SM904GMMA26MMA_64x128x16_F32F16F16_SSILNSO_5MajorE0ELSQ_0ELNSO_7ScaleInE1ELSR_1EEEEEENS4_6LayoutINS5_IJSB_SC_SC_EEENS5_IJSC_NSA_ILi0EEESW_EEEEENS5_IJNS4_10UnderscoreESZ_SZ_EEEEENS4_23SM90_TMA_LOAD_MULTICASTENS4_14ComposedLayoutINS4_7SwizzleILi3ELi4ELi3EEENS4_18smem_ptr_flag_bitsILi16EEENSU_INS5_IJNSA_ILi8EEENSA_ILi64EEEEEENS5_IJS19_SC_EEEEEEEvNS4_8identityES12_S1D_vS1E_EENS_8epilogue10collective6detail29Sm90TmaWarpSpecializedAdapterINS1H_15DefaultEpilogueISJ_SK_SK_NS1G_6thread17LinearCombinationISJ_Li1EffLNS1L_9ScaleType4KindE0ELNS_15FloatRoundStyleE2ESJ_EENS1_15EpilogueDefaultEEEEEvvEEEEvNT_6ParamsE,"aw",@nobits
	.sectionflags	@""
	.align	16
	.zero		1024


//--------------------- .nv.shared.reserved.0     --------------------------
	.section	.nv.shared.reserved.0,"aw",@nobits
	.weak		__nv_reservedSMEM_offset_0_alias
	.size		__nv_reservedSMEM_offset_0_alias, 0, 0
	.other		__nv_reservedSMEM_offset_0_alias,@"STO_CUDA_RESERVED_SHARED STV_DEFAULT"
__nv_reservedSMEM_offset_0_alias:
	.zero		0


//--------------------- .nv.global                --------------------------
	.section	.nv.global,"aw",@nobits
.nv.global:
	.type		_ZN39_INTERNAL_347d9c65_4_k_cu_3eb7b33f_35154cute1_E,@object
	.size		_ZN39_INTERNAL_347d9c65_4_k_cu_3eb7b33f_35154cute1_E,(_ZN39_INTERNAL_347d9c65_4_k_cu_3eb7b33f_35154cuda3std3__45__cpo6cbeginE - _ZN39_INTERNAL_347d9c65_4_k_cu_3eb7b33f_35154cute1_E)
_ZN39_INTERNAL_347d9c65_4_k_cu_3eb7b33f_35154cute1_E:
	.zero		1
	.type		_ZN39_INTERNAL_347d9c65_4_k_cu_3eb7b33f_35154cuda3std3__45__cpo6cbeginE,@object
	.size		_ZN39_INTERNAL_347d9c65_4_k_cu_3eb7b33f_35154cuda3std3__45__cpo6cbeginE,(_ZN39_INTERNAL_347d9c65_4_k_cu_3eb7b33f_35154cuda3std3__48in_placeE - _ZN39_INTERNAL_347d9c65_4_k_cu_3eb7b33f_35154cuda3std3__45__cpo6cbeginE)
_ZN39_INTERNAL_347d9c65_4_k_cu_3eb7b33f_35154cuda3std3__45__cpo6cbeginE:
	.zero		1
	.type		_ZN39_INTERNAL_347d9c65_4_k_cu_3eb7b33f_35154cuda3std3__48in_placeE,@object
	.size		_ZN39_INTERNAL_347d9c65_4_k_cu_3eb7b33f_35154cuda3std3__48in_placeE,(_ZN39_INTERNAL_347d9c65_4_k_cu_3eb7b33f_35154cuda3std6ranges3__45__cpo9iter_moveE - _ZN39_INTERNAL_347d9c65_4_k_cu_3eb7b33f_35154cuda3std3__48in_placeE)
_ZN39_INTERNAL_347d9c65_4_k_cu_3eb7b33f_35154cuda3std3__48in_placeE:
	.zero		1
	.type		_ZN39_INTERNAL_347d9c65_4_k_cu_3eb7b33f_35154cuda3std6ranges3__45__cpo9iter_moveE,@object
	.size		_ZN39_INTERNAL_347d9c65_4_k_cu_3eb7b33f_35154cuda3std6ranges3__45__cpo9iter_moveE,(_ZN39_INTERNAL_347d9c65_4_k_cu_3eb7b33f_35154cuda3std3__45__cpo5beginE - _ZN39_INTERNAL_347d9c65_4_k_cu_3eb7b33f_35154cuda3std6ranges3__45__cpo9iter_moveE)
_ZN39_INTERNAL_347d9c65_4_k_cu_3eb7b33f_35154cuda3std6ranges3__45__cpo9iter_moveE:
	.zero		1
	.type		_ZN39_INTERNAL_347d9c65_4_k_cu_3eb7b33f_35154cuda3std3__45__cpo5beginE,@object
	.size		_ZN39_INTERNAL_347d9c65_4_k_cu_3eb7b33f_35154cuda3std3__45__cpo5beginE,(_ZN39_INTERNAL_347d9c65_4_k_cu_3eb7b33f_35154cuda3std3__441_GLOBAL__N__347d9c65_4_k_cu_3eb7b33f_35156ignoreE - _ZN39_INTERNAL_347d9c65_4_k_cu_3eb7b33f_35154cuda3std3__45__cpo5beginE)
_ZN39_INTERNAL_347d9c65_4_k_cu_3eb7b33f_35154cuda3std3__45__cpo5beginE:
	.zero		1
	.type		_ZN39_INTERNAL_347d9c65_4_k_cu_3eb7b33f_35154cuda3std3__441_GLOBAL__N__347d9c65_4_k_cu_3eb7b33f_35156ignoreE,@object
	.size		_ZN39_INTERNAL_347d9c65_4_k_cu_3eb7b33f_35154cuda3std3__441_GLOBAL__N__347d9c65_4_k_cu_3eb7b33f_35156ignoreE,(_ZN39_INTERNAL_347d9c65_4_k_cu_3eb7b33f_35154cute7productE - _ZN39_INTERNAL_347d9c65_4_k_cu_3eb7b33f_35154cuda3std3__441_GLOBAL__N__347d9c65_4_k_cu_3eb7b33f_35156ignoreE)
_ZN39_INTERNAL_347d9c65_4_k_cu_3eb7b33f_35154cuda3std3__441_GLOBAL__N__347d9c65_4_k_cu_3eb7b33f_35156ignoreE:
	.zero		1
	.type		_ZN39_INTERNAL_347d9c65_4_k_cu_3eb7b33f_35154cute7productE,@object
	.size		_ZN39_INTERNAL_347d9c65_4_k_cu_3eb7b33f_35154cute7productE,(_ZN39_INTERNAL_347d9c65_4_k_cu_3eb7b33f_35154cuda3std3__45__cpo3endE - _ZN39_INTERNAL_347d9c65_4_k_cu_3eb7b33f_35154cute7productE)
_ZN39_INTERNAL_347d9c65_4_k_cu_3eb7b33f_35154cute7productE:
	.zero		1
	.type		_ZN39_INTERNAL_347d9c65_4_k_cu_3eb7b33f_35154cuda3std3__45__cpo3endE,@object
	.size		_ZN39_INTERNAL_347d9c65_4_k_cu_3eb7b33f_35154cuda3std3__45__cpo3endE,(_ZN39_INTERNAL_347d9c65_4_k_cu_3eb7b33f_35154cuda3std3__419piecewise_constructE - _ZN39_INTERNAL_347d9c65_4_k_cu_3eb7b33f_35154cuda3std3__45__cpo3endE)
_ZN39_INTERNAL_347d9c65_4_k_cu_3eb7b33f_35154cuda3std3__45__cpo3endE:
	.zero		1
	.type		_ZN39_INTERNAL_347d9c65_4_k_cu_3eb7b33f_35154cuda3std3__419piecewise_constructE,@object
	.size		_ZN39_INTERNAL_347d9c65_4_k_cu_3eb7b33f_35154cuda3std3__419piecewise_constructE,(_ZN39_INTERNAL_347d9c65_4_k_cu_3eb7b33f_35154cuda3std3__45__cpo4cendE - _ZN39_INTERNAL_347d9c65_4_k_cu_3eb7b33f_35154cuda3std3__419piecewise_constructE)
_ZN39_INTERNAL_347d9c65_4_k_cu_3eb7b33f_35154cuda3std3__419piecewise_constructE:
	.zero		1
	.type		_ZN39_INTERNAL_347d9c65_4_k_cu_3eb7b33f_35154cuda3std3__45__cpo4cendE,@object
	.size		_ZN39_INTERNAL_347d9c65_4_k_cu_3eb7b33f_35154cuda3std3__45__cpo4cendE,(_ZN39_INTERNAL_347d9c65_4_k_cu_3eb7b33f_35154cuda3std6ranges3__45__cpo4swapE - _ZN39_INTERNAL_347d9c65_4_k_cu_3eb7b33f_35154cuda3std3__45__cpo4cendE)
_ZN39_INTERNAL_347d9c65_4_k_cu_3eb7b33f_35154cuda3std3__45__cpo4cendE:
	.zero		1
	.type		_ZN39_INTERNAL_347d9c65_4_k_cu_3eb7b33f_35154cuda3std6ranges3__45__cpo4swapE,@object
	.size		_ZN39_INTERNAL_347d9c65_4_k_cu_3eb7b33f_35154cuda3std6ranges3__45__cpo4swapE,(.L_8 - _ZN39_INTERNAL_347d9c65_4_k_cu_3eb7b33f_35154cuda3std6ranges3__45__cpo4swapE)
_ZN39_INTERNAL_347d9c65_4_k_cu_3eb7b33f_35154cuda3std6ranges3__45__cpo4swapE:
	.zero		1
.L_8:


//--------------------- .nv.constant0._ZN7cutlass13device_kernelINS_4gemm6kernel13GemmUniversalIN4cute5tupleIJiiiiEEENS1_10collective13CollectiveMmaINS1_34MainloopSm90TmaGmmaWarpSpecializedILi2ENS5_IJNS4_1CILi2EEESB_NSA_ILi1EEEEEENS1_35KernelTmaWarpSpecializedCooperativeEEENS5_IJNSA_ILi256EEENSA_ILi128EEESH_EEENS_6half_tENS5_IJlSC_lEEESJ_SK_NS4_8TiledMMAINS4_8MMA_AtomIJNS4_4SM904GMMA26MMA_64x128x16_F32F16F16_SSILNSO_5MajorE0ELSQ_0ELNSO_7ScaleInE1ELSR_1EEEEEENS4_6LayoutINS5_IJSB_SC_SC_EEENS5_IJSC_NSA_ILi0EEESW_EEEEENS5_IJNS4_10UnderscoreESZ_SZ_EEEEENS4_23SM90_TMA_LOAD_MULTICASTENS4_14ComposedLayoutINS4_7SwizzleILi3ELi4ELi3EEENS4_18smem_ptr_flag_bitsILi16EEENSU_INS5_IJNSA_ILi8EEENSA_ILi64EEEEEENS5_IJS19_SC_EEEEEEEvNS4_8identityES12_S1D_vS1E_EENS_8epilogue10collective6detail29Sm90TmaWarpSpecializedAdapterINS1H_15DefaultEpilogueISJ_SK_SK_NS1G_6thread17LinearCombinationISJ_Li1EffLNS1L_9ScaleType4KindE0ELNS_15FloatRoundStyleE2ESJ_EENS1_15EpilogueDefaultEEEEEvvEEEEvNT_6ParamsE --------------------------
	.section	.nv.constant0._ZN7cutlass13device_kernelINS_4gemm6kernel13GemmUniversalIN4cute5tupleIJiiiiEEENS1_10collective13CollectiveMmaINS1_34MainloopSm90TmaGmmaWarpSpecializedILi2ENS5_IJNS4_1CILi2EEESB_NSA_ILi1EEEEEENS1_35KernelTmaWarpSpecializedCooperativeEEENS5_IJNSA_ILi256EEENSA_ILi128EEESH_EEENS_6half_tENS5_IJlSC_lEEESJ_SK_NS4_8TiledMMAINS4_8MMA_AtomIJNS4_4SM904GMMA26MMA_64x128x16_F32F16F16_SSILNSO_5MajorE0ELSQ_0ELNSO_7ScaleInE1ELSR_1EEEEEENS4_6LayoutINS5_IJSB_SC_SC_EEENS5_IJSC_NSA_ILi0EEESW_EEEEENS5_IJNS4_10UnderscoreESZ_SZ_EEEEENS4_23SM90_TMA_LOAD_MULTICASTENS4_14ComposedLayoutINS4_7SwizzleILi3ELi4ELi3EEENS4_18smem_ptr_flag_bitsILi16EEENSU_INS5_IJNSA_ILi8EEENSA_ILi64EEEEEENS5_IJS19_SC_EEEEEEEvNS4_8identityES12_S1D_vS1E_EENS_8epilogue10collective6detail29Sm90TmaWarpSpecializedAdapterINS1H_15DefaultEpilogueISJ_SK_SK_NS1G_6thread17LinearCombinationISJ_Li1EffLNS1L_9ScaleType4KindE0ELNS_15FloatRoundStyleE2ESJ_EENS1_15EpilogueDefaultEEEEEvvEEEEvNT_6ParamsE,"a",@progbits
	.sectionflags	@""
	.align	4
.nv.constant0._ZN7cutlass13device_kernelINS_4gemm6kernel13GemmUniversalIN4cute5tupleIJiiiiEEENS1_10collective13CollectiveMmaINS1_34MainloopSm90TmaGmmaWarpSpecializedILi2ENS5_IJNS4_1CILi2EEESB_NSA_ILi1EEEEEENS1_35KernelTmaWarpSpecializedCooperativeEEENS5_IJNSA_ILi256EEENSA_ILi128EEESH_EEENS_6half_tENS5_IJlSC_lEEESJ_SK_NS4_8TiledMMAINS4_8MMA_AtomIJNS4_4SM904GMMA26MMA_64x128x16_F32F16F16_SSILNSO_5MajorE0ELSQ_0ELNSO_7ScaleInE1ELSR_1EEEEEENS4_6LayoutINS5_IJSB_SC_SC_EEENS5_IJSC_NSA_ILi0EEESW_EEEEENS5_IJNS4_10UnderscoreESZ_SZ_EEEEENS4_23SM90_TMA_LOAD_MULTICASTENS4_14ComposedLayoutINS4_7SwizzleILi3ELi4ELi3EEENS4_18smem_ptr_flag_bitsILi16EEENSU_INS5_IJNSA_ILi8EEENSA_ILi64EEEEEENS5_IJS19_SC_EEEEEEEvNS4_8identityES12_S1D_vS1E_EENS_8epilogue10collective6detail29Sm90TmaWarpSpecializedAdapterINS1H_15DefaultEpilogueISJ_SK_SK_NS1G_6thread17LinearCombinationISJ_Li1EffLNS1L_9ScaleType4KindE0ELNS_15FloatRoundStyleE2ESJ_EENS1_15EpilogueDefaultEEEEEvvEEEEvNT_6ParamsE:
	.zero		1664


//--------------------- SYMBOLS --------------------------

	.type		.nv.reservedSmem.offset0,@object
	.size		.nv.reservedSmem.offset0,0x4
	.type		__assertfail,@function
